//
// Generated by NVIDIA NVVM Compiler
//
// Compiler Build ID: CL-36424714
// Cuda compilation tools, release 13.0, V13.0.88
// Based on NVVM 20.0.0
//

.version 9.0
.target sm_100
.address_size 64

	// .globl	ransac_fit_plane_kernel

.visible .entry ransac_fit_plane_kernel(
	.param .u64 .ptr .align 1 ransac_fit_plane_kernel_param_0,
	.param .u64 .ptr .align 1 ransac_fit_plane_kernel_param_1,
	.param .u64 .ptr .align 1 ransac_fit_plane_kernel_param_2,
	.param .u64 .ptr .align 1 ransac_fit_plane_kernel_param_3,
	.param .u32 ransac_fit_plane_kernel_param_4,
	.param .u32 ransac_fit_plane_kernel_param_5,
	.param .u64 .ptr .align 1 ransac_fit_plane_kernel_param_6,
	.param .u32 ransac_fit_plane_kernel_param_7,
	.param .u32 ransac_fit_plane_kernel_param_8,
	.param .f32 ransac_fit_plane_kernel_param_9
)
{
	.reg .pred 	%p<74>;
	.reg .b32 	%r<248>;
	.reg .b32 	%f<850>;
	.reg .b64 	%rd<211>;
	.reg .b64 	%fd<9>;

	ld.param.u64 	%rd12, [ransac_fit_plane_kernel_param_0];
	ld.param.u64 	%rd13, [ransac_fit_plane_kernel_param_1];
	ld.param.u64 	%rd14, [ransac_fit_plane_kernel_param_2];
	ld.param.u64 	%rd15, [ransac_fit_plane_kernel_param_3];
	ld.param.u32 	%r88, [ransac_fit_plane_kernel_param_4];
	ld.param.u32 	%r89, [ransac_fit_plane_kernel_param_5];
	ld.param.u64 	%rd16, [ransac_fit_plane_kernel_param_6];
	ld.param.u32 	%r90, [ransac_fit_plane_kernel_param_7];
	ld.param.u32 	%r91, [ransac_fit_plane_kernel_param_8];
	ld.param.f32 	%f189, [ransac_fit_plane_kernel_param_9];
	cvta.to.global.u64 	%rd1, %rd16;
	cvta.to.global.u64 	%rd2, %rd14;
	cvta.to.global.u64 	%rd3, %rd13;
	cvta.to.global.u64 	%rd4, %rd12;
	cvta.to.global.u64 	%rd5, %rd15;
	mov.u32 	%r92, %tid.x;
	mov.u32 	%r93, %ctaid.x;
	mov.u32 	%r94, %ntid.x;
	mad.lo.s32 	%r1, %r93, %r94, %r92;
	mov.u32 	%r95, %nctaid.x;
	mul.lo.s32 	%r2, %r94, %r95;
	setp.ge.s32 	%p1, %r1, %r88;
	@%p1 bra 	$L__BB0_61;
	setp.gt.s32 	%p2, %r90, 0;
	cvt.rn.f32.s32 	%f1, %r91;
	@%p2 bra 	$L__BB0_2;
	bra.uni 	$L__BB0_60;
$L__BB0_2:
	setp.lt.s32 	%p4, %r91, 1;
	@%p4 bra 	$L__BB0_42;
	setp.lt.s32 	%p32, %r89, 1;
	@%p32 bra 	$L__BB0_30;
	and.b32  	%r3, %r91, 7;
	and.b32  	%r4, %r89, 7;
	and.b32  	%r5, %r91, 2147483640;
	and.b32  	%r6, %r89, 2147483640;
	neg.s32 	%r7, %r5;
$L__BB0_5:
	mul.lo.s32 	%r149, %r1, %r89;
	mul.wide.s32 	%rd113, %r149, 4;
	add.s64 	%rd6, %rd2, %rd113;
	mov.f32 	%f732, 0f00000000;
	mov.b32 	%r208, 0;
	mov.f32 	%f733, %f732;
	mov.f32 	%f734, %f732;
	mov.u32 	%r209, %r208;
$L__BB0_6:
	setp.lt.u32 	%p40, %r91, 8;
	mul.lo.s32 	%r11, %r208, %r91;
	mov.f32 	%f798, 0f00000000;
	mov.b32 	%r224, 0;
	mov.f32 	%f796, %f798;
	mov.f32 	%f793, %f798;
	mov.f32 	%f797, %f798;
	mov.f32 	%f795, %f798;
	mov.f32 	%f794, %f798;
	mov.f32 	%f792, %f798;
	mov.f32 	%f791, %f798;
	@%p40 bra 	$L__BB0_20;
	mul.wide.u32 	%rd114, %r11, 4;
	add.s64 	%rd115, %rd1, %rd114;
	add.s64 	%rd210, %rd115, 16;
	mov.f32 	%f798, 0f00000000;
	mov.u32 	%r210, %r7;
	bra.uni 	$L__BB0_19;
$L__BB0_8:
	.pragma "nounroll";
	mul.wide.u32 	%rd192, %r211, 4;
	add.s64 	%rd193, %rd4, %rd192;
	ld.global.f32 	%f612, [%rd193];
	add.s64 	%rd194, %rd3, %rd192;
	ld.global.f32 	%f613, [%rd194];
	mul.f32 	%f614, %f105, %f613;
	fma.rn.f32 	%f615, %f104, %f612, %f614;
	add.f32 	%f616, %f106, %f615;
	add.s64 	%rd195, %rd6, %rd192;
	ld.global.f32 	%f617, [%rd195];
	sub.f32 	%f618, %f616, %f617;
	abs.f32 	%f619, %f618;
	setp.lt.f32 	%p49, %f619, %f189;
	selp.u32 	%r175, 1, 0, %p49;
	add.s32 	%r176, %r222, %r175;
	ld.global.f32 	%f620, [%rd193+4];
	ld.global.f32 	%f621, [%rd194+4];
	mul.f32 	%f622, %f105, %f621;
	fma.rn.f32 	%f623, %f104, %f620, %f622;
	add.f32 	%f624, %f106, %f623;
	ld.global.f32 	%f625, [%rd195+4];
	sub.f32 	%f626, %f624, %f625;
	abs.f32 	%f627, %f626;
	setp.lt.f32 	%p50, %f627, %f189;
	selp.u32 	%r177, 1, 0, %p50;
	add.s32 	%r178, %r176, %r177;
	ld.global.f32 	%f628, [%rd193+8];
	ld.global.f32 	%f629, [%rd194+8];
	mul.f32 	%f630, %f105, %f629;
	fma.rn.f32 	%f631, %f104, %f628, %f630;
	add.f32 	%f632, %f106, %f631;
	ld.global.f32 	%f633, [%rd195+8];
	sub.f32 	%f634, %f632, %f633;
	abs.f32 	%f635, %f634;
	setp.lt.f32 	%p51, %f635, %f189;
	selp.u32 	%r179, 1, 0, %p51;
	add.s32 	%r180, %r178, %r179;
	ld.global.f32 	%f636, [%rd193+12];
	ld.global.f32 	%f637, [%rd194+12];
	mul.f32 	%f638, %f105, %f637;
	fma.rn.f32 	%f639, %f104, %f636, %f638;
	add.f32 	%f640, %f106, %f639;
	ld.global.f32 	%f641, [%rd195+12];
	sub.f32 	%f642, %f640, %f641;
	abs.f32 	%f643, %f642;
	setp.lt.f32 	%p52, %f643, %f189;
	selp.u32 	%r181, 1, 0, %p52;
	add.s32 	%r182, %r180, %r181;
	ld.global.f32 	%f644, [%rd193+16];
	ld.global.f32 	%f645, [%rd194+16];
	mul.f32 	%f646, %f105, %f645;
	fma.rn.f32 	%f647, %f104, %f644, %f646;
	add.f32 	%f648, %f106, %f647;
	ld.global.f32 	%f649, [%rd195+16];
	sub.f32 	%f650, %f648, %f649;
	abs.f32 	%f651, %f650;
	setp.lt.f32 	%p53, %f651, %f189;
	selp.u32 	%r183, 1, 0, %p53;
	add.s32 	%r184, %r182, %r183;
	ld.global.f32 	%f652, [%rd193+20];
	ld.global.f32 	%f653, [%rd194+20];
	mul.f32 	%f654, %f105, %f653;
	fma.rn.f32 	%f655, %f104, %f652, %f654;
	add.f32 	%f656, %f106, %f655;
	ld.global.f32 	%f657, [%rd195+20];
	sub.f32 	%f658, %f656, %f657;
	abs.f32 	%f659, %f658;
	setp.lt.f32 	%p54, %f659, %f189;
	selp.u32 	%r185, 1, 0, %p54;
	add.s32 	%r186, %r184, %r185;
	ld.global.f32 	%f660, [%rd193+24];
	ld.global.f32 	%f661, [%rd194+24];
	mul.f32 	%f662, %f105, %f661;
	fma.rn.f32 	%f663, %f104, %f660, %f662;
	add.f32 	%f664, %f106, %f663;
	ld.global.f32 	%f665, [%rd195+24];
	sub.f32 	%f666, %f664, %f665;
	abs.f32 	%f667, %f666;
	setp.lt.f32 	%p55, %f667, %f189;
	selp.u32 	%r187, 1, 0, %p55;
	add.s32 	%r188, %r186, %r187;
	ld.global.f32 	%f668, [%rd193+28];
	ld.global.f32 	%f669, [%rd194+28];
	mul.f32 	%f670, %f105, %f669;
	fma.rn.f32 	%f671, %f104, %f668, %f670;
	add.f32 	%f672, %f106, %f671;
	ld.global.f32 	%f673, [%rd195+28];
	sub.f32 	%f674, %f672, %f673;
	abs.f32 	%f675, %f674;
	setp.lt.f32 	%p56, %f675, %f189;
	selp.u32 	%r189, 1, 0, %p56;
	add.s32 	%r222, %r188, %r189;
	add.s32 	%r211, %r211, 8;
	setp.ne.s32 	%p57, %r211, %r6;
	mov.u32 	%r217, %r6;
	@%p57 bra 	$L__BB0_8;
$L__BB0_9:
	setp.eq.s32 	%p58, %r4, 0;
	@%p58 bra 	$L__BB0_17;
	add.s32 	%r191, %r4, -1;
	setp.lt.u32 	%p59, %r191, 3;
	@%p59 bra 	$L__BB0_12;
	mul.wide.u32 	%rd196, %r217, 4;
	add.s64 	%rd197, %rd4, %rd196;
	ld.global.f32 	%f676, [%rd197];
	add.s64 	%rd198, %rd3, %rd196;
	ld.global.f32 	%f677, [%rd198];
	mul.f32 	%f678, %f105, %f677;
	fma.rn.f32 	%f679, %f104, %f676, %f678;
	add.f32 	%f680, %f106, %f679;
	add.s64 	%rd199, %rd6, %rd196;
	ld.global.f32 	%f681, [%rd199];
	sub.f32 	%f682, %f680, %f681;
	abs.f32 	%f683, %f682;
	setp.lt.f32 	%p60, %f683, %f189;
	selp.u32 	%r192, 1, 0, %p60;
	add.s32 	%r193, %r222, %r192;
	ld.global.f32 	%f684, [%rd197+4];
	ld.global.f32 	%f685, [%rd198+4];
	mul.f32 	%f686, %f105, %f685;
	fma.rn.f32 	%f687, %f104, %f684, %f686;
	add.f32 	%f688, %f106, %f687;
	ld.global.f32 	%f689, [%rd199+4];
	sub.f32 	%f690, %f688, %f689;
	abs.f32 	%f691, %f690;
	setp.lt.f32 	%p61, %f691, %f189;
	selp.u32 	%r194, 1, 0, %p61;
	add.s32 	%r195, %r193, %r194;
	ld.global.f32 	%f692, [%rd197+8];
	ld.global.f32 	%f693, [%rd198+8];
	mul.f32 	%f694, %f105, %f693;
	fma.rn.f32 	%f695, %f104, %f692, %f694;
	add.f32 	%f696, %f106, %f695;
	ld.global.f32 	%f697, [%rd199+8];
	sub.f32 	%f698, %f696, %f697;
	abs.f32 	%f699, %f698;
	setp.lt.f32 	%p62, %f699, %f189;
	selp.u32 	%r196, 1, 0, %p62;
	add.s32 	%r197, %r195, %r196;
	ld.global.f32 	%f700, [%rd197+12];
	ld.global.f32 	%f701, [%rd198+12];
	mul.f32 	%f702, %f105, %f701;
	fma.rn.f32 	%f703, %f104, %f700, %f702;
	add.f32 	%f704, %f106, %f703;
	ld.global.f32 	%f705, [%rd199+12];
	sub.f32 	%f706, %f704, %f705;
	abs.f32 	%f707, %f706;
	setp.lt.f32 	%p63, %f707, %f189;
	selp.u32 	%r198, 1, 0, %p63;
	add.s32 	%r222, %r197, %r198;
	add.s32 	%r217, %r217, 4;
$L__BB0_12:
	and.b32  	%r200, %r89, 3;
	setp.eq.s32 	%p64, %r200, 0;
	@%p64 bra 	$L__BB0_17;
	setp.eq.s32 	%p65, %r200, 1;
	@%p65 bra 	$L__BB0_15;
	mul.wide.u32 	%rd200, %r217, 4;
	add.s64 	%rd201, %rd4, %rd200;
	ld.global.f32 	%f708, [%rd201];
	add.s64 	%rd202, %rd3, %rd200;
	ld.global.f32 	%f709, [%rd202];
	mul.f32 	%f710, %f105, %f709;
	fma.rn.f32 	%f711, %f104, %f708, %f710;
	add.f32 	%f712, %f106, %f711;
	add.s64 	%rd203, %rd6, %rd200;
	ld.global.f32 	%f713, [%rd203];
	sub.f32 	%f714, %f712, %f713;
	abs.f32 	%f715, %f714;
	setp.lt.f32 	%p66, %f715, %f189;
	selp.u32 	%r201, 1, 0, %p66;
	add.s32 	%r202, %r222, %r201;
	ld.global.f32 	%f716, [%rd201+4];
	ld.global.f32 	%f717, [%rd202+4];
	mul.f32 	%f718, %f105, %f717;
	fma.rn.f32 	%f719, %f104, %f716, %f718;
	add.f32 	%f720, %f106, %f719;
	ld.global.f32 	%f721, [%rd203+4];
	sub.f32 	%f722, %f720, %f721;
	abs.f32 	%f723, %f722;
	setp.lt.f32 	%p67, %f723, %f189;
	selp.u32 	%r203, 1, 0, %p67;
	add.s32 	%r222, %r202, %r203;
	add.s32 	%r217, %r217, 2;
$L__BB0_15:
	and.b32  	%r204, %r89, 1;
	setp.eq.b32 	%p68, %r204, 1;
	not.pred 	%p69, %p68;
	@%p69 bra 	$L__BB0_17;
	mul.wide.u32 	%rd204, %r217, 4;
	add.s64 	%rd205, %rd4, %rd204;
	ld.global.f32 	%f724, [%rd205];
	add.s64 	%rd206, %rd3, %rd204;
	ld.global.f32 	%f725, [%rd206];
	mul.f32 	%f726, %f105, %f725;
	fma.rn.f32 	%f727, %f104, %f724, %f726;
	add.f32 	%f728, %f106, %f727;
	add.s64 	%rd207, %rd6, %rd204;
	ld.global.f32 	%f729, [%rd207];
	sub.f32 	%f730, %f728, %f729;
	abs.f32 	%f731, %f730;
	setp.lt.f32 	%p70, %f731, %f189;
	selp.u32 	%r205, 1, 0, %p70;
	add.s32 	%r222, %r222, %r205;
$L__BB0_17:
	setp.lt.s32 	%p71, %r222, %r209;
	max.s32 	%r209, %r222, %r209;
	selp.f32 	%f734, %f734, %f104, %p71;
	selp.f32 	%f733, %f733, %f105, %p71;
	selp.f32 	%f732, %f732, %f106, %p71;
	add.s32 	%r208, %r208, 1;
	setp.eq.s32 	%p72, %r208, %r90;
	@%p72 bra 	$L__BB0_18;
	bra.uni 	$L__BB0_6;
$L__BB0_18:
	mul.lo.s32 	%r206, %r1, 3;
	mul.wide.s32 	%rd208, %r206, 4;
	add.s64 	%rd209, %rd5, %rd208;
	st.global.f32 	[%rd209], %f732;
	st.global.f32 	[%rd209+4], %f734;
	st.global.f32 	[%rd209+8], %f733;
	add.s32 	%r1, %r1, %r2;
	setp.lt.s32 	%p73, %r1, %r88;
	@%p73 bra 	$L__BB0_5;
	bra.uni 	$L__BB0_61;
$L__BB0_19:
	.pragma "nounroll";
	ld.global.u32 	%r151, [%rd210+-16];
	mul.wide.s32 	%rd116, %r151, 4;
	add.s64 	%rd117, %rd4, %rd116;
	ld.global.f32 	%f431, [%rd117];
	add.s64 	%rd118, %rd3, %rd116;
	ld.global.f32 	%f432, [%rd118];
	add.s64 	%rd119, %rd6, %rd116;
	ld.global.f32 	%f433, [%rd119];
	add.f32 	%f434, %f791, %f431;
	fma.rn.f32 	%f435, %f431, %f431, %f792;
	fma.rn.f32 	%f436, %f431, %f433, %f793;
	add.f32 	%f437, %f794, %f432;
	fma.rn.f32 	%f438, %f432, %f432, %f795;
	fma.rn.f32 	%f439, %f432, %f433, %f796;
	add.f32 	%f440, %f797, %f433;
	fma.rn.f32 	%f441, %f431, %f432, %f798;
	ld.global.u32 	%r152, [%rd210+-12];
	mul.wide.s32 	%rd120, %r152, 4;
	add.s64 	%rd121, %rd4, %rd120;
	ld.global.f32 	%f442, [%rd121];
	add.s64 	%rd122, %rd3, %rd120;
	ld.global.f32 	%f443, [%rd122];
	add.s64 	%rd123, %rd6, %rd120;
	ld.global.f32 	%f444, [%rd123];
	add.f32 	%f445, %f434, %f442;
	fma.rn.f32 	%f446, %f442, %f442, %f435;
	fma.rn.f32 	%f447, %f442, %f444, %f436;
	add.f32 	%f448, %f437, %f443;
	fma.rn.f32 	%f449, %f443, %f443, %f438;
	fma.rn.f32 	%f450, %f443, %f444, %f439;
	add.f32 	%f451, %f440, %f444;
	fma.rn.f32 	%f452, %f442, %f443, %f441;
	ld.global.u32 	%r153, [%rd210+-8];
	mul.wide.s32 	%rd124, %r153, 4;
	add.s64 	%rd125, %rd4, %rd124;
	ld.global.f32 	%f453, [%rd125];
	add.s64 	%rd126, %rd3, %rd124;
	ld.global.f32 	%f454, [%rd126];
	add.s64 	%rd127, %rd6, %rd124;
	ld.global.f32 	%f455, [%rd127];
	add.f32 	%f456, %f445, %f453;
	fma.rn.f32 	%f457, %f453, %f453, %f446;
	fma.rn.f32 	%f458, %f453, %f455, %f447;
	add.f32 	%f459, %f448, %f454;
	fma.rn.f32 	%f460, %f454, %f454, %f449;
	fma.rn.f32 	%f461, %f454, %f455, %f450;
	add.f32 	%f462, %f451, %f455;
	fma.rn.f32 	%f463, %f453, %f454, %f452;
	ld.global.u32 	%r154, [%rd210+-4];
	mul.wide.s32 	%rd128, %r154, 4;
	add.s64 	%rd129, %rd4, %rd128;
	ld.global.f32 	%f464, [%rd129];
	add.s64 	%rd130, %rd3, %rd128;
	ld.global.f32 	%f465, [%rd130];
	add.s64 	%rd131, %rd6, %rd128;
	ld.global.f32 	%f466, [%rd131];
	add.f32 	%f467, %f456, %f464;
	fma.rn.f32 	%f468, %f464, %f464, %f457;
	fma.rn.f32 	%f469, %f464, %f466, %f458;
	add.f32 	%f470, %f459, %f465;
	fma.rn.f32 	%f471, %f465, %f465, %f460;
	fma.rn.f32 	%f472, %f465, %f466, %f461;
	add.f32 	%f473, %f462, %f466;
	fma.rn.f32 	%f474, %f464, %f465, %f463;
	ld.global.u32 	%r155, [%rd210];
	mul.wide.s32 	%rd132, %r155, 4;
	add.s64 	%rd133, %rd4, %rd132;
	ld.global.f32 	%f475, [%rd133];
	add.s64 	%rd134, %rd3, %rd132;
	ld.global.f32 	%f476, [%rd134];
	add.s64 	%rd135, %rd6, %rd132;
	ld.global.f32 	%f477, [%rd135];
	add.f32 	%f478, %f467, %f475;
	fma.rn.f32 	%f479, %f475, %f475, %f468;
	fma.rn.f32 	%f480, %f475, %f477, %f469;
	add.f32 	%f481, %f470, %f476;
	fma.rn.f32 	%f482, %f476, %f476, %f471;
	fma.rn.f32 	%f483, %f476, %f477, %f472;
	add.f32 	%f484, %f473, %f477;
	fma.rn.f32 	%f485, %f475, %f476, %f474;
	ld.global.u32 	%r156, [%rd210+4];
	mul.wide.s32 	%rd136, %r156, 4;
	add.s64 	%rd137, %rd4, %rd136;
	ld.global.f32 	%f486, [%rd137];
	add.s64 	%rd138, %rd3, %rd136;
	ld.global.f32 	%f487, [%rd138];
	add.s64 	%rd139, %rd6, %rd136;
	ld.global.f32 	%f488, [%rd139];
	add.f32 	%f489, %f478, %f486;
	fma.rn.f32 	%f490, %f486, %f486, %f479;
	fma.rn.f32 	%f491, %f486, %f488, %f480;
	add.f32 	%f492, %f481, %f487;
	fma.rn.f32 	%f493, %f487, %f487, %f482;
	fma.rn.f32 	%f494, %f487, %f488, %f483;
	add.f32 	%f495, %f484, %f488;
	fma.rn.f32 	%f496, %f486, %f487, %f485;
	ld.global.u32 	%r157, [%rd210+8];
	mul.wide.s32 	%rd140, %r157, 4;
	add.s64 	%rd141, %rd4, %rd140;
	ld.global.f32 	%f497, [%rd141];
	add.s64 	%rd142, %rd3, %rd140;
	ld.global.f32 	%f498, [%rd142];
	add.s64 	%rd143, %rd6, %rd140;
	ld.global.f32 	%f499, [%rd143];
	add.f32 	%f500, %f489, %f497;
	fma.rn.f32 	%f501, %f497, %f497, %f490;
	fma.rn.f32 	%f502, %f497, %f499, %f491;
	add.f32 	%f503, %f492, %f498;
	fma.rn.f32 	%f504, %f498, %f498, %f493;
	fma.rn.f32 	%f505, %f498, %f499, %f494;
	add.f32 	%f506, %f495, %f499;
	fma.rn.f32 	%f507, %f497, %f498, %f496;
	ld.global.u32 	%r158, [%rd210+12];
	mul.wide.s32 	%rd144, %r158, 4;
	add.s64 	%rd145, %rd4, %rd144;
	ld.global.f32 	%f508, [%rd145];
	add.s64 	%rd146, %rd3, %rd144;
	ld.global.f32 	%f509, [%rd146];
	add.s64 	%rd147, %rd6, %rd144;
	ld.global.f32 	%f510, [%rd147];
	add.f32 	%f791, %f500, %f508;
	fma.rn.f32 	%f792, %f508, %f508, %f501;
	fma.rn.f32 	%f793, %f508, %f510, %f502;
	add.f32 	%f794, %f503, %f509;
	fma.rn.f32 	%f795, %f509, %f509, %f504;
	fma.rn.f32 	%f796, %f509, %f510, %f505;
	add.f32 	%f797, %f506, %f510;
	fma.rn.f32 	%f798, %f508, %f509, %f507;
	add.s32 	%r210, %r210, 8;
	add.s64 	%rd210, %rd210, 32;
	setp.eq.s32 	%p41, %r210, 0;
	mov.u32 	%r224, %r5;
	@%p41 bra 	$L__BB0_20;
	bra.uni 	$L__BB0_19;
$L__BB0_20:
	setp.eq.s32 	%p42, %r3, 0;
	@%p42 bra 	$L__BB0_28;
	add.s32 	%r159, %r3, -1;
	setp.lt.u32 	%p43, %r159, 3;
	@%p43 bra 	$L__BB0_23;
	add.s32 	%r160, %r224, %r11;
	mul.wide.u32 	%rd148, %r160, 4;
	add.s64 	%rd149, %rd1, %rd148;
	ld.global.u32 	%r161, [%rd149];
	mul.wide.s32 	%rd150, %r161, 4;
	add.s64 	%rd151, %rd4, %rd150;
	ld.global.f32 	%f512, [%rd151];
	add.s64 	%rd152, %rd3, %rd150;
	ld.global.f32 	%f513, [%rd152];
	add.s64 	%rd153, %rd6, %rd150;
	ld.global.f32 	%f514, [%rd153];
	add.f32 	%f515, %f791, %f512;
	fma.rn.f32 	%f516, %f512, %f512, %f792;
	fma.rn.f32 	%f517, %f512, %f514, %f793;
	add.f32 	%f518, %f794, %f513;
	fma.rn.f32 	%f519, %f513, %f513, %f795;
	fma.rn.f32 	%f520, %f513, %f514, %f796;
	add.f32 	%f521, %f797, %f514;
	fma.rn.f32 	%f522, %f512, %f513, %f798;
	cvt.u64.u32 	%rd154, %r11;
	cvt.u64.u32 	%rd155, %r224;
	add.s64 	%rd156, %rd155, %rd154;
	shl.b64 	%rd157, %rd156, 2;
	add.s64 	%rd158, %rd1, %rd157;
	ld.global.u32 	%r162, [%rd158+4];
	mul.wide.s32 	%rd159, %r162, 4;
	add.s64 	%rd160, %rd4, %rd159;
	ld.global.f32 	%f523, [%rd160];
	add.s64 	%rd161, %rd3, %rd159;
	ld.global.f32 	%f524, [%rd161];
	add.s64 	%rd162, %rd6, %rd159;
	ld.global.f32 	%f525, [%rd162];
	add.f32 	%f526, %f515, %f523;
	fma.rn.f32 	%f527, %f523, %f523, %f516;
	fma.rn.f32 	%f528, %f523, %f525, %f517;
	add.f32 	%f529, %f518, %f524;
	fma.rn.f32 	%f530, %f524, %f524, %f519;
	fma.rn.f32 	%f531, %f524, %f525, %f520;
	add.f32 	%f532, %f521, %f525;
	fma.rn.f32 	%f533, %f523, %f524, %f522;
	ld.global.u32 	%r163, [%rd158+8];
	mul.wide.s32 	%rd163, %r163, 4;
	add.s64 	%rd164, %rd4, %rd163;
	ld.global.f32 	%f534, [%rd164];
	add.s64 	%rd165, %rd3, %rd163;
	ld.global.f32 	%f535, [%rd165];
	add.s64 	%rd166, %rd6, %rd163;
	ld.global.f32 	%f536, [%rd166];
	add.f32 	%f537, %f526, %f534;
	fma.rn.f32 	%f538, %f534, %f534, %f527;
	fma.rn.f32 	%f539, %f534, %f536, %f528;
	add.f32 	%f540, %f529, %f535;
	fma.rn.f32 	%f541, %f535, %f535, %f530;
	fma.rn.f32 	%f542, %f535, %f536, %f531;
	add.f32 	%f543, %f532, %f536;
	fma.rn.f32 	%f544, %f534, %f535, %f533;
	ld.global.u32 	%r164, [%rd158+12];
	mul.wide.s32 	%rd167, %r164, 4;
	add.s64 	%rd168, %rd4, %rd167;
	ld.global.f32 	%f545, [%rd168];
	add.s64 	%rd169, %rd3, %rd167;
	ld.global.f32 	%f546, [%rd169];
	add.s64 	%rd170, %rd6, %rd167;
	ld.global.f32 	%f547, [%rd170];
	add.f32 	%f791, %f537, %f545;
	fma.rn.f32 	%f792, %f545, %f545, %f538;
	fma.rn.f32 	%f793, %f545, %f547, %f539;
	add.f32 	%f794, %f540, %f546;
	fma.rn.f32 	%f795, %f546, %f546, %f541;
	fma.rn.f32 	%f796, %f546, %f547, %f542;
	add.f32 	%f797, %f543, %f547;
	fma.rn.f32 	%f798, %f545, %f546, %f544;
	add.s32 	%r224, %r224, 4;
$L__BB0_23:
	and.b32  	%r165, %r91, 3;
	setp.eq.s32 	%p44, %r165, 0;
	@%p44 bra 	$L__BB0_28;
	setp.eq.s32 	%p45, %r165, 1;
	@%p45 bra 	$L__BB0_26;
	add.s32 	%r166, %r224, %r11;
	mul.wide.u32 	%rd171, %r166, 4;
	add.s64 	%rd172, %rd1, %rd171;
	ld.global.u32 	%r167, [%rd172];
	mul.wide.s32 	%rd173, %r167, 4;
	add.s64 	%rd174, %rd4, %rd173;
	ld.global.f32 	%f549, [%rd174];
	add.s64 	%rd175, %rd3, %rd173;
	ld.global.f32 	%f550, [%rd175];
	add.s64 	%rd176, %rd6, %rd173;
	ld.global.f32 	%f551, [%rd176];
	add.f32 	%f552, %f791, %f549;
	fma.rn.f32 	%f553, %f549, %f549, %f792;
	fma.rn.f32 	%f554, %f549, %f551, %f793;
	add.f32 	%f555, %f794, %f550;
	fma.rn.f32 	%f556, %f550, %f550, %f795;
	fma.rn.f32 	%f557, %f550, %f551, %f796;
	add.f32 	%f558, %f797, %f551;
	fma.rn.f32 	%f559, %f549, %f550, %f798;
	cvt.u64.u32 	%rd177, %r11;
	cvt.u64.u32 	%rd178, %r224;
	add.s64 	%rd179, %rd178, %rd177;
	shl.b64 	%rd180, %rd179, 2;
	add.s64 	%rd181, %rd1, %rd180;
	ld.global.u32 	%r168, [%rd181+4];
	mul.wide.s32 	%rd182, %r168, 4;
	add.s64 	%rd183, %rd4, %rd182;
	ld.global.f32 	%f560, [%rd183];
	add.s64 	%rd184, %rd3, %rd182;
	ld.global.f32 	%f561, [%rd184];
	add.s64 	%rd185, %rd6, %rd182;
	ld.global.f32 	%f562, [%rd185];
	add.f32 	%f791, %f552, %f560;
	fma.rn.f32 	%f792, %f560, %f560, %f553;
	fma.rn.f32 	%f793, %f560, %f562, %f554;
	add.f32 	%f794, %f555, %f561;
	fma.rn.f32 	%f795, %f561, %f561, %f556;
	fma.rn.f32 	%f796, %f561, %f562, %f557;
	add.f32 	%f797, %f558, %f562;
	fma.rn.f32 	%f798, %f560, %f561, %f559;
	add.s32 	%r224, %r224, 2;
$L__BB0_26:
	and.b32  	%r169, %r91, 1;
	setp.eq.b32 	%p46, %r169, 1;
	not.pred 	%p47, %p46;
	@%p47 bra 	$L__BB0_28;
	add.s32 	%r170, %r224, %r11;
	mul.wide.u32 	%rd186, %r170, 4;
	add.s64 	%rd187, %rd1, %rd186;
	ld.global.u32 	%r171, [%rd187];
	mul.wide.s32 	%rd188, %r171, 4;
	add.s64 	%rd189, %rd4, %rd188;
	ld.global.f32 	%f563, [%rd189];
	add.s64 	%rd190, %rd3, %rd188;
	ld.global.f32 	%f564, [%rd190];
	add.s64 	%rd191, %rd6, %rd188;
	ld.global.f32 	%f565, [%rd191];
	add.f32 	%f791, %f791, %f563;
	fma.rn.f32 	%f792, %f563, %f563, %f792;
	fma.rn.f32 	%f793, %f563, %f565, %f793;
	add.f32 	%f794, %f794, %f564;
	fma.rn.f32 	%f795, %f564, %f564, %f795;
	fma.rn.f32 	%f796, %f564, %f565, %f796;
	add.f32 	%f797, %f797, %f565;
	fma.rn.f32 	%f798, %f563, %f564, %f798;
$L__BB0_28:
	setp.lt.u32 	%p48, %r89, 8;
	mul.f32 	%f566, %f792, %f795;
	mul.f32 	%f567, %f794, %f798;
	mul.f32 	%f568, %f791, %f567;
	fma.rn.f32 	%f569, %f566, %f1, %f568;
	mul.f32 	%f570, %f791, %f798;
	fma.rn.f32 	%f571, %f794, %f570, %f569;
	mul.f32 	%f572, %f791, %f795;
	mul.f32 	%f573, %f791, %f572;
	mul.f32 	%f574, %f794, %f794;
	fma.rn.f32 	%f575, %f792, %f574, %f573;
	mul.f32 	%f576, %f798, %f1;
	fma.rn.f32 	%f577, %f798, %f576, %f575;
	sub.f32 	%f578, %f571, %f577;
	cvt.f64.f32 	%fd7, %f578;
	add.f64 	%fd8, %fd7, 0d3CD203AF9EE75616;
	cvt.rn.f32.f64 	%f579, %fd8;
	mul.f32 	%f580, %f795, %f793;
	mul.f32 	%f581, %f797, %f567;
	fma.rn.f32 	%f582, %f580, %f1, %f581;
	mul.f32 	%f583, %f791, %f796;
	fma.rn.f32 	%f584, %f794, %f583, %f582;
	mul.f32 	%f585, %f795, %f797;
	mul.f32 	%f586, %f574, %f793;
	fma.rn.f32 	%f587, %f791, %f585, %f586;
	mul.f32 	%f588, %f796, %f1;
	fma.rn.f32 	%f589, %f588, %f798, %f587;
	sub.f32 	%f590, %f584, %f589;
	div.rn.f32 	%f104, %f590, %f579;
	mul.f32 	%f591, %f792, %f796;
	mul.f32 	%f592, %f591, %f1;
	mul.f32 	%f593, %f794, %f793;
	fma.rn.f32 	%f594, %f791, %f593, %f592;
	fma.rn.f32 	%f595, %f797, %f570, %f594;
	mul.f32 	%f596, %f791, %f583;
	mul.f32 	%f597, %f794, %f797;
	fma.rn.f32 	%f598, %f792, %f597, %f596;
	fma.rn.f32 	%f599, %f793, %f576, %f598;
	sub.f32 	%f600, %f595, %f599;
	div.rn.f32 	%f105, %f600, %f579;
	mul.f32 	%f601, %f796, %f798;
	mul.f32 	%f602, %f791, %f601;
	fma.rn.f32 	%f603, %f566, %f797, %f602;
	mul.f32 	%f604, %f793, %f798;
	fma.rn.f32 	%f605, %f794, %f604, %f603;
	mul.f32 	%f606, %f794, %f796;
	mul.f32 	%f607, %f792, %f606;
	fma.rn.f32 	%f608, %f572, %f793, %f607;
	mul.f32 	%f609, %f797, %f798;
	fma.rn.f32 	%f610, %f798, %f609, %f608;
	sub.f32 	%f611, %f605, %f610;
	div.rn.f32 	%f106, %f611, %f579;
	mov.b32 	%r217, 0;
	mov.u32 	%r222, %r217;
	@%p48 bra 	$L__BB0_9;
	mov.b32 	%r211, 0;
	mov.u32 	%r222, %r211;
	bra.uni 	$L__BB0_8;
$L__BB0_30:
	and.b32  	%r41, %r91, 3;
	and.b32  	%r42, %r91, 2147483644;
	and.b32  	%r43, %r91, 1;
$L__BB0_31:
	mul.lo.s32 	%r134, %r1, %r89;
	cvt.s64.s32 	%rd10, %r134;
	mov.b32 	%r227, 0;
$L__BB0_32:
	setp.lt.u32 	%p33, %r91, 4;
	mul.lo.s32 	%r46, %r227, %r91;
	mov.f32 	%f814, 0f00000000;
	mov.b32 	%r230, 0;
	mov.f32 	%f812, %f814;
	mov.f32 	%f809, %f814;
	mov.f32 	%f813, %f814;
	mov.f32 	%f811, %f814;
	mov.f32 	%f810, %f814;
	mov.f32 	%f808, %f814;
	mov.f32 	%f807, %f814;
	@%p33 bra 	$L__BB0_35;
	mov.f32 	%f814, 0f00000000;
	mov.b32 	%r228, 0;
$L__BB0_34:
	.pragma "nounroll";
	add.s32 	%r137, %r228, %r46;
	mul.wide.u32 	%rd51, %r137, 4;
	add.s64 	%rd52, %rd1, %rd51;
	ld.global.u32 	%r138, [%rd52];
	cvt.s64.s32 	%rd53, %r138;
	mul.wide.s32 	%rd54, %r138, 4;
	add.s64 	%rd55, %rd4, %rd54;
	ld.global.f32 	%f324, [%rd55];
	add.s64 	%rd56, %rd3, %rd54;
	ld.global.f32 	%f325, [%rd56];
	add.s64 	%rd57, %rd10, %rd53;
	shl.b64 	%rd58, %rd57, 2;
	add.s64 	%rd59, %rd2, %rd58;
	ld.global.f32 	%f326, [%rd59];
	add.f32 	%f327, %f807, %f324;
	fma.rn.f32 	%f328, %f324, %f324, %f808;
	fma.rn.f32 	%f329, %f324, %f326, %f809;
	add.f32 	%f330, %f810, %f325;
	fma.rn.f32 	%f331, %f325, %f325, %f811;
	fma.rn.f32 	%f332, %f325, %f326, %f812;
	add.f32 	%f333, %f813, %f326;
	fma.rn.f32 	%f334, %f324, %f325, %f814;
	ld.global.u32 	%r139, [%rd52+4];
	cvt.s64.s32 	%rd60, %r139;
	mul.wide.s32 	%rd61, %r139, 4;
	add.s64 	%rd62, %rd4, %rd61;
	ld.global.f32 	%f335, [%rd62];
	add.s64 	%rd63, %rd3, %rd61;
	ld.global.f32 	%f336, [%rd63];
	add.s64 	%rd64, %rd10, %rd60;
	shl.b64 	%rd65, %rd64, 2;
	add.s64 	%rd66, %rd2, %rd65;
	ld.global.f32 	%f337, [%rd66];
	add.f32 	%f338, %f327, %f335;
	fma.rn.f32 	%f339, %f335, %f335, %f328;
	fma.rn.f32 	%f340, %f335, %f337, %f329;
	add.f32 	%f341, %f330, %f336;
	fma.rn.f32 	%f342, %f336, %f336, %f331;
	fma.rn.f32 	%f343, %f336, %f337, %f332;
	add.f32 	%f344, %f333, %f337;
	fma.rn.f32 	%f345, %f335, %f336, %f334;
	ld.global.u32 	%r140, [%rd52+8];
	cvt.s64.s32 	%rd67, %r140;
	mul.wide.s32 	%rd68, %r140, 4;
	add.s64 	%rd69, %rd4, %rd68;
	ld.global.f32 	%f346, [%rd69];
	add.s64 	%rd70, %rd3, %rd68;
	ld.global.f32 	%f347, [%rd70];
	add.s64 	%rd71, %rd10, %rd67;
	shl.b64 	%rd72, %rd71, 2;
	add.s64 	%rd73, %rd2, %rd72;
	ld.global.f32 	%f348, [%rd73];
	add.f32 	%f349, %f338, %f346;
	fma.rn.f32 	%f350, %f346, %f346, %f339;
	fma.rn.f32 	%f351, %f346, %f348, %f340;
	add.f32 	%f352, %f341, %f347;
	fma.rn.f32 	%f353, %f347, %f347, %f342;
	fma.rn.f32 	%f354, %f347, %f348, %f343;
	add.f32 	%f355, %f344, %f348;
	fma.rn.f32 	%f356, %f346, %f347, %f345;
	ld.global.u32 	%r141, [%rd52+12];
	cvt.s64.s32 	%rd74, %r141;
	mul.wide.s32 	%rd75, %r141, 4;
	add.s64 	%rd76, %rd4, %rd75;
	ld.global.f32 	%f357, [%rd76];
	add.s64 	%rd77, %rd3, %rd75;
	ld.global.f32 	%f358, [%rd77];
	add.s64 	%rd78, %rd10, %rd74;
	shl.b64 	%rd79, %rd78, 2;
	add.s64 	%rd80, %rd2, %rd79;
	ld.global.f32 	%f359, [%rd80];
	add.f32 	%f807, %f349, %f357;
	fma.rn.f32 	%f808, %f357, %f357, %f350;
	fma.rn.f32 	%f809, %f357, %f359, %f351;
	add.f32 	%f810, %f352, %f358;
	fma.rn.f32 	%f811, %f358, %f358, %f353;
	fma.rn.f32 	%f812, %f358, %f359, %f354;
	add.f32 	%f813, %f355, %f359;
	fma.rn.f32 	%f814, %f357, %f358, %f356;
	add.s32 	%r228, %r228, 4;
	setp.eq.s32 	%p34, %r228, %r42;
	mov.u32 	%r230, %r42;
	@%p34 bra 	$L__BB0_35;
	bra.uni 	$L__BB0_34;
$L__BB0_35:
	setp.eq.s32 	%p35, %r41, 0;
	@%p35 bra 	$L__BB0_40;
	setp.eq.s32 	%p36, %r41, 1;
	@%p36 bra 	$L__BB0_38;
	add.s32 	%r142, %r230, %r46;
	mul.wide.u32 	%rd81, %r142, 4;
	add.s64 	%rd82, %rd1, %rd81;
	ld.global.u32 	%r143, [%rd82];
	cvt.s64.s32 	%rd83, %r143;
	mul.wide.s32 	%rd84, %r143, 4;
	add.s64 	%rd85, %rd4, %rd84;
	ld.global.f32 	%f361, [%rd85];
	add.s64 	%rd86, %rd3, %rd84;
	ld.global.f32 	%f362, [%rd86];
	add.s64 	%rd87, %rd10, %rd83;
	shl.b64 	%rd88, %rd87, 2;
	add.s64 	%rd89, %rd2, %rd88;
	ld.global.f32 	%f363, [%rd89];
	add.f32 	%f364, %f807, %f361;
	fma.rn.f32 	%f365, %f361, %f361, %f808;
	fma.rn.f32 	%f366, %f361, %f363, %f809;
	add.f32 	%f367, %f810, %f362;
	fma.rn.f32 	%f368, %f362, %f362, %f811;
	fma.rn.f32 	%f369, %f362, %f363, %f812;
	add.f32 	%f370, %f813, %f363;
	fma.rn.f32 	%f371, %f361, %f362, %f814;
	cvt.u64.u32 	%rd90, %r46;
	cvt.u64.u32 	%rd91, %r230;
	add.s64 	%rd92, %rd91, %rd90;
	shl.b64 	%rd93, %rd92, 2;
	add.s64 	%rd94, %rd1, %rd93;
	ld.global.u32 	%r144, [%rd94+4];
	cvt.s64.s32 	%rd95, %r144;
	mul.wide.s32 	%rd96, %r144, 4;
	add.s64 	%rd97, %rd4, %rd96;
	ld.global.f32 	%f372, [%rd97];
	add.s64 	%rd98, %rd3, %rd96;
	ld.global.f32 	%f373, [%rd98];
	add.s64 	%rd99, %rd10, %rd95;
	shl.b64 	%rd100, %rd99, 2;
	add.s64 	%rd101, %rd2, %rd100;
	ld.global.f32 	%f374, [%rd101];
	add.f32 	%f807, %f364, %f372;
	fma.rn.f32 	%f808, %f372, %f372, %f365;
	fma.rn.f32 	%f809, %f372, %f374, %f366;
	add.f32 	%f810, %f367, %f373;
	fma.rn.f32 	%f811, %f373, %f373, %f368;
	fma.rn.f32 	%f812, %f373, %f374, %f369;
	add.f32 	%f813, %f370, %f374;
	fma.rn.f32 	%f814, %f372, %f373, %f371;
	add.s32 	%r230, %r230, 2;
$L__BB0_38:
	setp.eq.s32 	%p37, %r43, 0;
	@%p37 bra 	$L__BB0_40;
	add.s32 	%r145, %r230, %r46;
	mul.wide.u32 	%rd102, %r145, 4;
	add.s64 	%rd103, %rd1, %rd102;
	ld.global.u32 	%r146, [%rd103];
	cvt.s64.s32 	%rd104, %r146;
	mul.wide.s32 	%rd105, %r146, 4;
	add.s64 	%rd106, %rd4, %rd105;
	ld.global.f32 	%f375, [%rd106];
	add.s64 	%rd107, %rd3, %rd105;
	ld.global.f32 	%f376, [%rd107];
	add.s64 	%rd108, %rd10, %rd104;
	shl.b64 	%rd109, %rd108, 2;
	add.s64 	%rd110, %rd2, %rd109;
	ld.global.f32 	%f377, [%rd110];
	add.f32 	%f807, %f807, %f375;
	fma.rn.f32 	%f808, %f375, %f375, %f808;
	fma.rn.f32 	%f809, %f375, %f377, %f809;
	add.f32 	%f810, %f810, %f376;
	fma.rn.f32 	%f811, %f376, %f376, %f811;
	fma.rn.f32 	%f812, %f376, %f377, %f812;
	add.f32 	%f813, %f813, %f377;
	fma.rn.f32 	%f814, %f375, %f376, %f814;
$L__BB0_40:
	add.s32 	%r227, %r227, 1;
	setp.ne.s32 	%p38, %r227, %r90;
	@%p38 bra 	$L__BB0_32;
	mul.lo.s32 	%r147, %r1, 3;
	mul.wide.s32 	%rd111, %r147, 4;
	add.s64 	%rd112, %rd5, %rd111;
	mul.f32 	%f378, %f808, %f811;
	mul.f32 	%f379, %f810, %f814;
	mul.f32 	%f380, %f807, %f379;
	fma.rn.f32 	%f381, %f378, %f1, %f380;
	mul.f32 	%f382, %f807, %f814;
	fma.rn.f32 	%f383, %f810, %f382, %f381;
	mul.f32 	%f384, %f807, %f811;
	mul.f32 	%f385, %f807, %f384;
	mul.f32 	%f386, %f810, %f810;
	fma.rn.f32 	%f387, %f808, %f386, %f385;
	mul.f32 	%f388, %f814, %f1;
	fma.rn.f32 	%f389, %f814, %f388, %f387;
	sub.f32 	%f390, %f383, %f389;
	cvt.f64.f32 	%fd5, %f390;
	add.f64 	%fd6, %fd5, 0d3CD203AF9EE75616;
	cvt.rn.f32.f64 	%f391, %fd6;
	mul.f32 	%f392, %f811, %f809;
	mul.f32 	%f393, %f813, %f379;
	fma.rn.f32 	%f394, %f392, %f1, %f393;
	mul.f32 	%f395, %f807, %f812;
	fma.rn.f32 	%f396, %f810, %f395, %f394;
	mul.f32 	%f397, %f811, %f813;
	mul.f32 	%f398, %f386, %f809;
	fma.rn.f32 	%f399, %f807, %f397, %f398;
	mul.f32 	%f400, %f812, %f1;
	fma.rn.f32 	%f401, %f400, %f814, %f399;
	sub.f32 	%f402, %f396, %f401;
	div.rn.f32 	%f403, %f402, %f391;
	mul.f32 	%f404, %f808, %f812;
	mul.f32 	%f405, %f404, %f1;
	mul.f32 	%f406, %f810, %f809;
	fma.rn.f32 	%f407, %f807, %f406, %f405;
	fma.rn.f32 	%f408, %f813, %f382, %f407;
	mul.f32 	%f409, %f807, %f395;
	mul.f32 	%f410, %f810, %f813;
	fma.rn.f32 	%f411, %f808, %f410, %f409;
	fma.rn.f32 	%f412, %f809, %f388, %f411;
	sub.f32 	%f413, %f408, %f412;
	div.rn.f32 	%f414, %f413, %f391;
	mul.f32 	%f415, %f812, %f814;
	mul.f32 	%f416, %f807, %f415;
	fma.rn.f32 	%f417, %f378, %f813, %f416;
	mul.f32 	%f418, %f809, %f814;
	fma.rn.f32 	%f419, %f810, %f418, %f417;
	mul.f32 	%f420, %f810, %f812;
	mul.f32 	%f421, %f808, %f420;
	fma.rn.f32 	%f422, %f384, %f809, %f421;
	mul.f32 	%f423, %f813, %f814;
	fma.rn.f32 	%f424, %f814, %f423, %f422;
	sub.f32 	%f425, %f419, %f424;
	div.rn.f32 	%f426, %f425, %f391;
	st.global.f32 	[%rd112], %f426;
	st.global.f32 	[%rd112+4], %f403;
	st.global.f32 	[%rd112+8], %f414;
	add.s32 	%r1, %r1, %r2;
	setp.lt.s32 	%p39, %r1, %r88;
	@%p39 bra 	$L__BB0_31;
	bra.uni 	$L__BB0_61;
$L__BB0_42:
	setp.gt.s32 	%p5, %r89, 0;
	@%p5 bra 	$L__BB0_45;
	mov.f32 	%f190, 0f00000000;
	copysign.f32 	%f191, %f1, %f190;
	add.f32 	%f192, %f191, 0f00000000;
	sub.f32 	%f193, %f192, %f192;
	cvt.f64.f32 	%fd1, %f193;
	add.f64 	%fd2, %fd1, 0d3CD203AF9EE75616;
	cvt.rn.f32.f64 	%f194, %fd2;
	div.rn.f32 	%f179, %f190, %f194;
	div.rn.f32 	%f180, %f193, %f194;
$L__BB0_44:
	mul.lo.s32 	%r98, %r1, 3;
	mul.wide.s32 	%rd19, %r98, 4;
	add.s64 	%rd20, %rd5, %rd19;
	st.global.f32 	[%rd20], %f179;
	st.global.f32 	[%rd20+4], %f180;
	st.global.f32 	[%rd20+8], %f180;
	add.s32 	%r1, %r1, %r2;
	setp.lt.s32 	%p6, %r1, %r88;
	@%p6 bra 	$L__BB0_44;
	bra.uni 	$L__BB0_61;
$L__BB0_45:
	and.b32  	%r54, %r89, 7;
	add.s32 	%r55, %r54, -1;
	and.b32  	%r56, %r89, 3;
	mov.f32 	%f195, 0f00000000;
	copysign.f32 	%f196, %f1, %f195;
	add.f32 	%f197, %f196, 0f00000000;
	sub.f32 	%f198, %f197, %f197;
	cvt.f64.f32 	%fd3, %f198;
	add.f64 	%fd4, %fd3, 0d3CD203AF9EE75616;
	cvt.rn.f32.f64 	%f199, %fd4;
	div.rn.f32 	%f181, %f198, %f199;
	div.rn.f32 	%f182, %f195, %f199;
	and.b32  	%r57, %r89, 2147483640;
	and.b32  	%r58, %r89, 1;
$L__BB0_46:
	mul.lo.s32 	%r100, %r1, %r89;
	cvt.s64.s32 	%rd11, %r100;
	mov.f32 	%f847, 0f00000000;
	mov.b32 	%r232, 0;
	mov.f32 	%f848, %f847;
	mov.f32 	%f849, %f847;
	mov.u32 	%r233, %r232;
$L__BB0_47:
	setp.lt.u32 	%p7, %r89, 8;
	mov.b32 	%r240, 0;
	mov.u32 	%r245, %r240;
	@%p7 bra 	$L__BB0_50;
	mov.b32 	%r234, 0;
	mov.u32 	%r245, %r234;
$L__BB0_49:
	.pragma "nounroll";
	cvt.u64.u32 	%rd21, %r234;
	mul.wide.u32 	%rd22, %r234, 4;
	add.s64 	%rd23, %rd4, %rd22;
	ld.global.f32 	%f201, [%rd23];
	add.s64 	%rd24, %rd3, %rd22;
	ld.global.f32 	%f202, [%rd24];
	mul.f32 	%f203, %f181, %f202;
	fma.rn.f32 	%f204, %f181, %f201, %f203;
	add.f32 	%f205, %f182, %f204;
	add.s64 	%rd25, %rd11, %rd21;
	shl.b64 	%rd26, %rd25, 2;
	add.s64 	%rd27, %rd2, %rd26;
	ld.global.f32 	%f206, [%rd27];
	sub.f32 	%f207, %f205, %f206;
	abs.f32 	%f208, %f207;
	setp.lt.f32 	%p8, %f208, %f189;
	selp.u32 	%r104, 1, 0, %p8;
	add.s32 	%r105, %r245, %r104;
	ld.global.f32 	%f209, [%rd23+4];
	ld.global.f32 	%f210, [%rd24+4];
	mul.f32 	%f211, %f181, %f210;
	fma.rn.f32 	%f212, %f181, %f209, %f211;
	add.f32 	%f213, %f182, %f212;
	ld.global.f32 	%f214, [%rd27+4];
	sub.f32 	%f215, %f213, %f214;
	abs.f32 	%f216, %f215;
	setp.lt.f32 	%p9, %f216, %f189;
	selp.u32 	%r106, 1, 0, %p9;
	add.s32 	%r107, %r105, %r106;
	ld.global.f32 	%f217, [%rd23+8];
	ld.global.f32 	%f218, [%rd24+8];
	mul.f32 	%f219, %f181, %f218;
	fma.rn.f32 	%f220, %f181, %f217, %f219;
	add.f32 	%f221, %f182, %f220;
	ld.global.f32 	%f222, [%rd27+8];
	sub.f32 	%f223, %f221, %f222;
	abs.f32 	%f224, %f223;
	setp.lt.f32 	%p10, %f224, %f189;
	selp.u32 	%r108, 1, 0, %p10;
	add.s32 	%r109, %r107, %r108;
	ld.global.f32 	%f225, [%rd23+12];
	ld.global.f32 	%f226, [%rd24+12];
	mul.f32 	%f227, %f181, %f226;
	fma.rn.f32 	%f228, %f181, %f225, %f227;
	add.f32 	%f229, %f182, %f228;
	ld.global.f32 	%f230, [%rd27+12];
	sub.f32 	%f231, %f229, %f230;
	abs.f32 	%f232, %f231;
	setp.lt.f32 	%p11, %f232, %f189;
	selp.u32 	%r110, 1, 0, %p11;
	add.s32 	%r111, %r109, %r110;
	ld.global.f32 	%f233, [%rd23+16];
	ld.global.f32 	%f234, [%rd24+16];
	mul.f32 	%f235, %f181, %f234;
	fma.rn.f32 	%f236, %f181, %f233, %f235;
	add.f32 	%f237, %f182, %f236;
	ld.global.f32 	%f238, [%rd27+16];
	sub.f32 	%f239, %f237, %f238;
	abs.f32 	%f240, %f239;
	setp.lt.f32 	%p12, %f240, %f189;
	selp.u32 	%r112, 1, 0, %p12;
	add.s32 	%r113, %r111, %r112;
	ld.global.f32 	%f241, [%rd23+20];
	ld.global.f32 	%f242, [%rd24+20];
	mul.f32 	%f243, %f181, %f242;
	fma.rn.f32 	%f244, %f181, %f241, %f243;
	add.f32 	%f245, %f182, %f244;
	ld.global.f32 	%f246, [%rd27+20];
	sub.f32 	%f247, %f245, %f246;
	abs.f32 	%f248, %f247;
	setp.lt.f32 	%p13, %f248, %f189;
	selp.u32 	%r114, 1, 0, %p13;
	add.s32 	%r115, %r113, %r114;
	ld.global.f32 	%f249, [%rd23+24];
	ld.global.f32 	%f250, [%rd24+24];
	mul.f32 	%f251, %f181, %f250;
	fma.rn.f32 	%f252, %f181, %f249, %f251;
	add.f32 	%f253, %f182, %f252;
	ld.global.f32 	%f254, [%rd27+24];
	sub.f32 	%f255, %f253, %f254;
	abs.f32 	%f256, %f255;
	setp.lt.f32 	%p14, %f256, %f189;
	selp.u32 	%r116, 1, 0, %p14;
	add.s32 	%r117, %r115, %r116;
	ld.global.f32 	%f257, [%rd23+28];
	ld.global.f32 	%f258, [%rd24+28];
	mul.f32 	%f259, %f181, %f258;
	fma.rn.f32 	%f260, %f181, %f257, %f259;
	add.f32 	%f261, %f182, %f260;
	ld.global.f32 	%f262, [%rd27+28];
	sub.f32 	%f263, %f261, %f262;
	abs.f32 	%f264, %f263;
	setp.lt.f32 	%p15, %f264, %f189;
	selp.u32 	%r118, 1, 0, %p15;
	add.s32 	%r245, %r117, %r118;
	add.s32 	%r234, %r234, 8;
	setp.ne.s32 	%p16, %r234, %r57;
	mov.u32 	%r240, %r57;
	@%p16 bra 	$L__BB0_49;
$L__BB0_50:
	setp.eq.s32 	%p17, %r54, 0;
	@%p17 bra 	$L__BB0_58;
	setp.lt.u32 	%p18, %r55, 3;
	@%p18 bra 	$L__BB0_53;
	cvt.u64.u32 	%rd28, %r240;
	mul.wide.u32 	%rd29, %r240, 4;
	add.s64 	%rd30, %rd4, %rd29;
	ld.global.f32 	%f265, [%rd30];
	add.s64 	%rd31, %rd3, %rd29;
	ld.global.f32 	%f266, [%rd31];
	mul.f32 	%f267, %f181, %f266;
	fma.rn.f32 	%f268, %f181, %f265, %f267;
	add.f32 	%f269, %f182, %f268;
	add.s64 	%rd32, %rd11, %rd28;
	shl.b64 	%rd33, %rd32, 2;
	add.s64 	%rd34, %rd2, %rd33;
	ld.global.f32 	%f270, [%rd34];
	sub.f32 	%f271, %f269, %f270;
	abs.f32 	%f272, %f271;
	setp.lt.f32 	%p19, %f272, %f189;
	selp.u32 	%r120, 1, 0, %p19;
	add.s32 	%r121, %r245, %r120;
	ld.global.f32 	%f273, [%rd30+4];
	ld.global.f32 	%f274, [%rd31+4];
	mul.f32 	%f275, %f181, %f274;
	fma.rn.f32 	%f276, %f181, %f273, %f275;
	add.f32 	%f277, %f182, %f276;
	ld.global.f32 	%f278, [%rd34+4];
	sub.f32 	%f279, %f277, %f278;
	abs.f32 	%f280, %f279;
	setp.lt.f32 	%p20, %f280, %f189;
	selp.u32 	%r122, 1, 0, %p20;
	add.s32 	%r123, %r121, %r122;
	ld.global.f32 	%f281, [%rd30+8];
	ld.global.f32 	%f282, [%rd31+8];
	mul.f32 	%f283, %f181, %f282;
	fma.rn.f32 	%f284, %f181, %f281, %f283;
	add.f32 	%f285, %f182, %f284;
	ld.global.f32 	%f286, [%rd34+8];
	sub.f32 	%f287, %f285, %f286;
	abs.f32 	%f288, %f287;
	setp.lt.f32 	%p21, %f288, %f189;
	selp.u32 	%r124, 1, 0, %p21;
	add.s32 	%r125, %r123, %r124;
	ld.global.f32 	%f289, [%rd30+12];
	ld.global.f32 	%f290, [%rd31+12];
	mul.f32 	%f291, %f181, %f290;
	fma.rn.f32 	%f292, %f181, %f289, %f291;
	add.f32 	%f293, %f182, %f292;
	ld.global.f32 	%f294, [%rd34+12];
	sub.f32 	%f295, %f293, %f294;
	abs.f32 	%f296, %f295;
	setp.lt.f32 	%p22, %f296, %f189;
	selp.u32 	%r126, 1, 0, %p22;
	add.s32 	%r245, %r125, %r126;
	add.s32 	%r240, %r240, 4;
$L__BB0_53:
	setp.eq.s32 	%p23, %r56, 0;
	@%p23 bra 	$L__BB0_58;
	setp.eq.s32 	%p24, %r56, 1;
	@%p24 bra 	$L__BB0_56;
	cvt.u64.u32 	%rd35, %r240;
	mul.wide.u32 	%rd36, %r240, 4;
	add.s64 	%rd37, %rd4, %rd36;
	ld.global.f32 	%f297, [%rd37];
	add.s64 	%rd38, %rd3, %rd36;
	ld.global.f32 	%f298, [%rd38];
	mul.f32 	%f299, %f181, %f298;
	fma.rn.f32 	%f300, %f181, %f297, %f299;
	add.f32 	%f301, %f182, %f300;
	add.s64 	%rd39, %rd11, %rd35;
	shl.b64 	%rd40, %rd39, 2;
	add.s64 	%rd41, %rd2, %rd40;
	ld.global.f32 	%f302, [%rd41];
	sub.f32 	%f303, %f301, %f302;
	abs.f32 	%f304, %f303;
	setp.lt.f32 	%p25, %f304, %f189;
	selp.u32 	%r128, 1, 0, %p25;
	add.s32 	%r129, %r245, %r128;
	ld.global.f32 	%f305, [%rd37+4];
	ld.global.f32 	%f306, [%rd38+4];
	mul.f32 	%f307, %f181, %f306;
	fma.rn.f32 	%f308, %f181, %f305, %f307;
	add.f32 	%f309, %f182, %f308;
	ld.global.f32 	%f310, [%rd41+4];
	sub.f32 	%f311, %f309, %f310;
	abs.f32 	%f312, %f311;
	setp.lt.f32 	%p26, %f312, %f189;
	selp.u32 	%r130, 1, 0, %p26;
	add.s32 	%r245, %r129, %r130;
	add.s32 	%r240, %r240, 2;
$L__BB0_56:
	setp.eq.s32 	%p27, %r58, 0;
	@%p27 bra 	$L__BB0_58;
	cvt.u64.u32 	%rd42, %r240;
	mul.wide.u32 	%rd43, %r240, 4;
	add.s64 	%rd44, %rd4, %rd43;
	ld.global.f32 	%f313, [%rd44];
	add.s64 	%rd45, %rd3, %rd43;
	ld.global.f32 	%f314, [%rd45];
	mul.f32 	%f315, %f181, %f314;
	fma.rn.f32 	%f316, %f181, %f313, %f315;
	add.f32 	%f317, %f182, %f316;
	add.s64 	%rd46, %rd11, %rd42;
	shl.b64 	%rd47, %rd46, 2;
	add.s64 	%rd48, %rd2, %rd47;
	ld.global.f32 	%f318, [%rd48];
	sub.f32 	%f319, %f317, %f318;
	abs.f32 	%f320, %f319;
	setp.lt.f32 	%p28, %f320, %f189;
	selp.u32 	%r131, 1, 0, %p28;
	add.s32 	%r245, %r245, %r131;
$L__BB0_58:
	setp.lt.s32 	%p29, %r245, %r233;
	max.s32 	%r233, %r245, %r233;
	selp.f32 	%f849, %f849, %f181, %p29;
	selp.f32 	%f848, %f848, %f181, %p29;
	selp.f32 	%f847, %f847, %f182, %p29;
	add.s32 	%r232, %r232, 1;
	setp.ne.s32 	%p30, %r232, %r90;
	@%p30 bra 	$L__BB0_47;
	mul.lo.s32 	%r132, %r1, 3;
	mul.wide.s32 	%rd49, %r132, 4;
	add.s64 	%rd50, %rd5, %rd49;
	st.global.f32 	[%rd50], %f847;
	st.global.f32 	[%rd50+4], %f849;
	st.global.f32 	[%rd50+8], %f848;
	add.s32 	%r1, %r1, %r2;
	setp.lt.s32 	%p31, %r1, %r88;
	@%p31 bra 	$L__BB0_46;
	bra.uni 	$L__BB0_61;
$L__BB0_60:
	mul.lo.s32 	%r96, %r1, 3;
	mul.wide.s32 	%rd17, %r96, 4;
	add.s64 	%rd18, %rd5, %rd17;
	mov.b32 	%r97, 0;
	st.global.u32 	[%rd18], %r97;
	st.global.u32 	[%rd18+4], %r97;
	st.global.u32 	[%rd18+8], %r97;
	add.s32 	%r1, %r1, %r2;
	setp.lt.s32 	%p3, %r1, %r88;
	@%p3 bra 	$L__BB0_60;
$L__BB0_61:
	ret;

}


// ===== COMPILED SASS (sm_100) =====

	.target	sm_100

	.elftype	@"ET_EXEC"


//--------------------- .note.nv.tkinfo           --------------------------
	.section	.note.nv.tkinfo,"",@"SHT_NOTE"
	.sectionflags	@"SHF_NOTE_NV_TKINFO"
	.tkinfo
        /*0018*/ 	.word	0x00000002
        /*0030*/ 	.string	""
        /*0030*/ 	.string	"ptxas"
        /*0030*/ 	.string	"Cuda compilation tools, release 13.0, V13.0.88"
        /*0030*/ 	.string	"Build cuda_13.0.r13.0/compiler.36424714_0"
        /*0030*/ 	.string	"-arch sm_100 -m 64 "



//--------------------- .note.nv.cuinfo           --------------------------
	.section	.note.nv.cuinfo,"",@"SHT_NOTE"
	.sectionflags	@"SHF_NOTE_NV_CUINFO"
        /*0018*/ 	.short	0x0002
        /*001a*/ 	.short	0x0064
        /*001c*/ 	.short	0x0082
	.zero		2


//--------------------- .nv.info                  --------------------------
	.section	.nv.info,"",@"SHT_CUDA_INFO"
	.align	4


	//----- nvinfo : EIATTR_REGCOUNT
	.align		4
        /*0000*/ 	.byte	0x04, 0x2f
        /*0002*/ 	.short	(.L_1 - .L_0)
	.align		4
.L_0:
        /*0004*/ 	.word	index@(ransac_fit_plane_kernel)
        /*0008*/ 	.word	0x00000028


	//----- nvinfo : EIATTR_FRAME_SIZE
	.align		4
.L_1:
        /*000c*/ 	.byte	0x04, 0x11
        /*000e*/ 	.short	(.L_3 - .L_2)
	.align		4
.L_2:
        /*0010*/ 	.word	index@($__internal_0_$__cuda_sm3x_div_rn_noftz_f32_slowpath)
        /*0014*/ 	.word	0x00000000


	//----- nvinfo : EIATTR_FRAME_SIZE
	.align		4
.L_3:
        /*0018*/ 	.byte	0x04, 0x11
        /*001a*/ 	.short	(.L_5 - .L_4)
	.align		4
.L_4:
        /*001c*/ 	.word	index@(ransac_fit_plane_kernel)
        /*0020*/ 	.word	0x00000000


	//----- nvinfo : EIATTR_MIN_STACK_SIZE
	.align		4
.L_5:
        /*0024*/ 	.byte	0x04, 0x12
        /*0026*/ 	.short	(.L_7 - .L_6)
	.align		4
.L_6:
        /*0028*/ 	.word	index@(ransac_fit_plane_kernel)
        /*002c*/ 	.word	0x00000000
.L_7:


//--------------------- .nv.compat                --------------------------
	.section	.nv.compat,"",@"SHT_CUDA_COMPAT_INFO"
	.align	4
        /*0000*/ 	.byte	0x02, 0x09, 0x00, 0x00, 0x02, 0x02, 0x01, 0x00, 0x02, 0x05, 0x05, 0x00, 0x03, 0x07, 0x01, 0x01
        /*0010*/ 	.byte	0x02, 0x03, 0x00, 0x00, 0x02, 0x06, 0x01, 0x00, 0x04, 0x0b, 0x08, 0x00, 0x01, 0x00, 0x00, 0x00
        /*0020*/ 	.byte	0x00, 0x00, 0x00, 0x00


//--------------------- .nv.info.ransac_fit_plane_kernel --------------------------
	.section	.nv.info.ransac_fit_plane_kernel,"",@"SHT_CUDA_INFO"
	.sectionflags	@""
	.align	4


	//----- nvinfo : EIATTR_CUDA_API_VERSION
	.align		4
        /*0000*/ 	.byte	0x04, 0x37
        /*0002*/ 	.short	(.L_9 - .L_8)
.L_8:
        /*0004*/ 	.word	0x00000082


	//----- nvinfo : EIATTR_KPARAM_INFO
	.align		4
.L_9:
        /*0008*/ 	.byte	0x04, 0x17
        /*000a*/ 	.short	(.L_11 - .L_10)
.L_10:
        /*000c*/ 	.word	0x00000000
        /*0010*/ 	.short	0x0009
        /*0012*/ 	.short	0x0038
        /*0014*/ 	.byte	0x00, 0xf0, 0x11, 0x00


	//----- nvinfo : EIATTR_KPARAM_INFO
	.align		4
.L_11:
        /*0018*/ 	.byte	0x04, 0x17
        /*001a*/ 	.short	(.L_13 - .L_12)
.L_12:
        /*001c*/ 	.word	0x00000000
        /*0020*/ 	.short	0x0008
        /*0022*/ 	.short	0x0034
        /*0024*/ 	.byte	0x00, 0xf0, 0x11, 0x00


	//----- nvinfo : EIATTR_KPARAM_INFO
	.align		4
.L_13:
        /*0028*/ 	.byte	0x04, 0x17
        /*002a*/ 	.short	(.L_15 - .L_14)
.L_14:
        /*002c*/ 	.word	0x00000000
        /*0030*/ 	.short	0x0007
        /*0032*/ 	.short	0x0030
        /*0034*/ 	.byte	0x00, 0xf0, 0x11, 0x00


	//----- nvinfo : EIATTR_KPARAM_INFO
	.align		4
.L_15:
        /*0038*/ 	.byte	0x04, 0x17
        /*003a*/ 	.short	(.L_17 - .L_16)
.L_16:
        /*003c*/ 	.word	0x00000000
        /*0040*/ 	.short	0x0006
        /*0042*/ 	.short	0x0028
        /*0044*/ 	.byte	0x00, 0xf5, 0x21, 0x00


	//----- nvinfo : EIATTR_KPARAM_INFO
	.align		4
.L_17:
        /*0048*/ 	.byte	0x04, 0x17
        /*004a*/ 	.short	(.L_19 - .L_18)
.L_18:
        /*004c*/ 	.word	0x00000000
        /*0050*/ 	.short	0x0005
        /*0052*/ 	.short	0x0024
        /*0054*/ 	.byte	0x00, 0xf0, 0x11, 0x00


	//----- nvinfo : EIATTR_KPARAM_INFO
	.align		4
.L_19:
        /*0058*/ 	.byte	0x04, 0x17
        /*005a*/ 	.short	(.L_21 - .L_20)
.L_20:
        /*005c*/ 	.word	0x00000000
        /*0060*/ 	.short	0x0004
        /*0062*/ 	.short	0x0020
        /*0064*/ 	.byte	0x00, 0xf0, 0x11, 0x00


	//----- nvinfo : EIATTR_KPARAM_INFO
	.align		4
.L_21:
        /*0068*/ 	.byte	0x04, 0x17
        /*006a*/ 	.short	(.L_23 - .L_22)
.L_22:
        /*006c*/ 	.word	0x00000000
        /*0070*/ 	.short	0x0003
        /*0072*/ 	.short	0x0018
        /*0074*/ 	.byte	0x00, 0xf5, 0x21, 0x00


	//----- nvinfo : EIATTR_KPARAM_INFO
	.align		4
.L_23:
        /*0078*/ 	.byte	0x04, 0x17
        /*007a*/ 	.short	(.L_25 - .L_24)
.L_24:
        /*007c*/ 	.word	0x00000000
        /*0080*/ 	.short	0x0002
        /*0082*/ 	.short	0x0010
        /*0084*/ 	.byte	0x00, 0xf5, 0x21, 0x00


	//----- nvinfo : EIATTR_KPARAM_INFO
	.align		4
.L_25:
        /*0088*/ 	.byte	0x04, 0x17
        /*008a*/ 	.short	(.L_27 - .L_26)
.L_26:
        /*008c*/ 	.word	0x00000000
        /*0090*/ 	.short	0x0001
        /*0092*/ 	.short	0x0008
        /*0094*/ 	.byte	0x00, 0xf5, 0x21, 0x00


	//----- nvinfo : EIATTR_KPARAM_INFO
	.align		4
.L_27:
        /*0098*/ 	.byte	0x04, 0x17
        /*009a*/ 	.short	(.L_29 - .L_28)
.L_28:
        /*009c*/ 	.word	0x00000000
        /*00a0*/ 	.short	0x0000
        /*00a2*/ 	.short	0x0000
        /*00a4*/ 	.byte	0x00, 0xf5, 0x21, 0x00


	//----- nvinfo : EIATTR_SPARSE_MMA_MASK
	.align		4
.L_29:
        /*00a8*/ 	.byte	0x03, 0x50
        /*00aa*/ 	.short	0x0000


	//----- nvinfo : EIATTR_MAXREG_COUNT
	.align		4
        /*00ac*/ 	.byte	0x03, 0x1b
        /*00ae*/ 	.short	0x00ff


	//----- nvinfo : EIATTR_MERCURY_ISA_VERSION
	.align		4
        /*00b0*/ 	.byte	0x03, 0x5f
        /*00b2*/ 	.short	0x0101


	//----- nvinfo : EIATTR_VRC_CTA_INIT_COUNT
	.align		4
        /*00b4*/ 	.byte	0x02, 0x4a
	.zero		1
	.zero		1


	//----- nvinfo : EIATTR_EXIT_INSTR_OFFSETS
	.align		4
        /*00b8*/ 	.byte	0x04, 0x1c
        /*00ba*/ 	.short	(.L_31 - .L_30)


	//   ....[0]....
.L_30:
        /*00bc*/ 	.word	0x00000090


	//   ....[1]....
        /*00c0*/ 	.word	0x00000170


	//   ....[2]....
        /*00c4*/ 	.word	0x00002810


	//   ....[3]....
        /*00c8*/ 	.word	0x000039e0


	//   ....[4]....
        /*00cc*/ 	.word	0x00003cb0


	//   ....[5]....
        /*00d0*/ 	.word	0x00004de0


	//----- nvinfo : EIATTR_CRS_STACK_SIZE
	.align		4
.L_31:
        /*00d4*/ 	.byte	0x04, 0x1e
        /*00d6*/ 	.short	(.L_33 - .L_32)
.L_32:
        /*00d8*/ 	.word	0x00000000


	//----- nvinfo : EIATTR_CBANK_PARAM_SIZE
	.align		4
.L_33:
        /*00dc*/ 	.byte	0x03, 0x19
        /*00de*/ 	.short	0x003c


	//----- nvinfo : EIATTR_PARAM_CBANK
	.align		4
        /*00e0*/ 	.byte	0x04, 0x0a
        /*00e2*/ 	.short	(.L_35 - .L_34)
	.align		4
.L_34:
        /*00e4*/ 	.word	index@(.nv.constant0.ransac_fit_plane_kernel)
        /*00e8*/ 	.short	0x0380
        /*00ea*/ 	.short	0x003c


	//----- nvinfo : EIATTR_SW_WAR
	.align		4
.L_35:
        /*00ec*/ 	.byte	0x04, 0x36
        /*00ee*/ 	.short	(.L_37 - .L_36)
.L_36:
        /*00f0*/ 	.word	0x00000008
.L_37:


//--------------------- .nv.callgraph             --------------------------
	.section	.nv.callgraph,"",@"SHT_CUDA_CALLGRAPH"
	.align	4
	.sectionentsize	8
	.align		4
        /*0000*/ 	.word	0x00000000
	.align		4
        /*0004*/ 	.word	0xffffffff
	.align		4
        /*0008*/ 	.word	0x00000000
	.align		4
        /*000c*/ 	.word	0xfffffffe
	.align		4
        /*0010*/ 	.word	0x00000000
	.align		4
        /*0014*/ 	.word	0xfffffffd
	.align		4
        /*0018*/ 	.word	0x00000000
	.align		4
        /*001c*/ 	.word	0xfffffffc


//--------------------- .text.ransac_fit_plane_kernel --------------------------
	.section	.text.ransac_fit_plane_kernel,"ax",@progbits
	.align	128
        .global         ransac_fit_plane_kernel
        .type           ransac_fit_plane_kernel,@function
        .size           ransac_fit_plane_kernel,(.L_x_59 - ransac_fit_plane_kernel)
        .other          ransac_fit_plane_kernel,@"STO_CUDA_ENTRY STV_DEFAULT"
ransac_fit_plane_kernel:
.text.ransac_fit_plane_kernel:
[----:B------:R-:W-:Y:S01]  /*0000*/  LDC R1, c[0x0][0x37c] ;  /* 0x0000df00ff017b82 */ /* 0x000fe20000000800 */
[----:B------:R-:W0:Y:S07]  /*0010*/  S2R R4, SR_TID.X ;  /* 0x0000000000047919 */ /* 0x000e2e0000002100 */
[----:B------:R-:W0:Y:S01]  /*0020*/  S2UR UR4, SR_CTAID.X ;  /* 0x00000000000479c3 */ /* 0x000e220000002500 */
[----:B------:R-:W1:Y:S07]  /*0030*/  LDCU UR6, c[0x0][0x3a0] ;  /* 0x00007400ff0677ac */ /* 0x000e6e0008000800 */
[----:B------:R-:W0:Y:S01]  /*0040*/  LDC R3, c[0x0][0x360] ;  /* 0x0000d800ff037b82 */ /* 0x000e220000000800 */
[----:B------:R-:W2:Y:S01]  /*0050*/  LDCU UR5, c[0x0][0x370] ;  /* 0x00006e00ff0577ac */ /* 0x000ea20008000800 */
[----:B0-----:R-:W-:-:S02]  /*0060*/  IMAD R4, R3, UR4, R4 ;  /* 0x0000000403047c24 */ /* 0x001fc4000f8e0204 */
[----:B--2---:R-:W-:-:S03]  /*0070*/  IMAD R3, R3, UR5, RZ ;  /* 0x0000000503037c24 */ /* 0x004fc6000f8e02ff */
[----:B-1----:R-:W-:-:S13]  /*0080*/  ISETP.GE.AND P0, PT, R4, UR6, PT ;  /* 0x0000000604007c0c */ /* 0x002fda000bf06270 */
[----:B------:R-:W-:Y:S05]  /*0090*/  @P0 EXIT ;  /* 0x000000000000094d */ /* 0x000fea0003800000 */
[----:B------:R-:W0:Y:S01]  /*00a0*/  LDCU UR4, c[0x0][0x3b0] ;  /* 0x00007600ff0477ac */ /* 0x000e220008000800 */
[----:B------:R-:W1:Y:S01]  /*00b0*/  LDCU.64 UR8, c[0x0][0x358] ;  /* 0x00006b00ff0877ac */ /* 0x000e620008000a00 */
[----:B0-----:R-:W-:-:S09]  /*00c0*/  UISETP.GT.AND UP0, UPT, UR4, URZ, UPT ;  /* 0x000000ff0400728c */ /* 0x001fd2000bf04270 */
[----:B-1----:R-:W-:Y:S05]  /*00d0*/  BRA.U UP0, `(.L_x_0) ;  /* 0x0000000100287547 */ /* 0x002fea000b800000 */
[----:B------:R-:W0:Y:S02]  /*00e0*/  LDC.64 R8, c[0x0][0x398] ;  /* 0x0000e600ff087b82 */ /* 0x000e240000000a00 */
.L_x_1:
[-C--:B-1----:R-:W-:Y:S02]  /*00f0*/  LEA R7, R4, R4.reuse, 0x1 ;  /* 0x0000000404077211 */ /* 0x082fe400078e08ff */
[----:B------:R-:W-:-:S03]  /*0100*/  IADD3 R4, PT, PT, R3, R4, RZ ;  /* 0x0000000403047210 */ /* 0x000fc60007ffe0ff */
[----:B0-----:R-:W-:Y:S01]  /*0110*/  IMAD.WIDE R6, R7, 0x4, R8 ;  /* 0x0000000407067825 */ /* 0x001fe200078e0208 */
[----:B------:R-:W-:-:S04]  /*0120*/  ISETP.GE.AND P0, PT, R4, UR6, PT ;  /* 0x0000000604007c0c */ /* 0x000fc8000bf06270 */
[----:B------:R1:W-:Y:S04]  /*0130*/  STG.E desc[UR8][R6.64], RZ ;  /* 0x000000ff06007986 */ /* 0x0003e8000c101908 */
[----:B------:R1:W-:Y:S04]  /*0140*/  STG.E desc[UR8][R6.64+0x4], RZ ;  /* 0x000004ff06007986 */ /* 0x0003e8000c101908 */
[----:B------:R1:W-:Y:S01]  /*0150*/  STG.E desc[UR8][R6.64+0x8], RZ ;  /* 0x000008ff06007986 */ /* 0x0003e2000c101908 */
[----:B------:R-:W-:Y:S05]  /*0160*/  @!P0 BRA `(.L_x_1) ;  /* 0xfffffffc00e08947 */ /* 0x000fea000383ffff */
[----:B------:R-:W-:Y:S05]  /*0170*/  EXIT ;  /* 0x000000000000794d */ /* 0x000fea0003800000 */
.L_x_0:
[----:B------:R-:W0:Y:S02]  /*0180*/  LDCU UR4, c[0x0][0x3b4] ;  /* 0x00007680ff0477ac */ /* 0x000e240008000800 */
[----:B0-----:R-:W-:Y:S02]  /*0190*/  UISETP.GE.AND UP0, UPT, UR4, 0x1, UPT ;  /* 0x000000010400788c */ /* 0x001fe4000bf06270 */
[----:B------:R-:W-:-:S07]  /*01a0*/  I2FP.F32.S32 R5, UR4 ;  /* 0x0000000400057c45 */ /* 0x000fce0008201400 */
[----:B------:R-:W-:Y:S05]  /*01b0*/  BRA.U !UP0, `(.L_x_2) ;  /* 0x00000039080c7547 */ /* 0x000fea000b800000 */
[----:B------:R-:W0:Y:S02]  /*01c0*/  LDCU UR5, c[0x0][0x3a4] ;  /* 0x00007480ff0577ac */ /* 0x000e240008000800 */
[----:B0-----:R-:W-:-:S09]  /*01d0*/  UISETP.GE.AND UP0, UPT, UR5, 0x1, UPT ;  /* 0x000000010500788c */ /* 0x001fd2000bf06270 */
[----:B------:R-:W-:Y:S05]  /*01e0*/  BRA.U !UP0, `(.L_x_3) ;  /* 0x00000025088c7547 */ /* 0x000fea000b800000 */
[----:B------:R-:W-:Y:S02]  /*01f0*/  ULOP3.LUT UR7, UR4, 0x7, URZ, 0xc0, !UPT ;  /* 0x0000000704077892 */ /* 0x000fe4000f8ec0ff */
[----:B------:R-:W-:Y:S02]  /*0200*/  ULOP3.LUT UR4, UR4, 0x7ffffff8, URZ, 0xc0, !UPT ;  /* 0x7ffffff804047892 */ /* 0x000fe4000f8ec0ff */
[----:B------:R-:W-:Y:S02]  /*0210*/  ULOP3.LUT UR10, UR5, 0x7, URZ, 0xc0, !UPT ;  /* 0x00000007050a7892 */ /* 0x000fe4000f8ec0ff */
[----:B------:R-:W-:Y:S02]  /*0220*/  ULOP3.LUT UR5, UR5, 0x7ffffff8, URZ, 0xc0, !UPT ;  /* 0x7ffffff805057892 */ /* 0x000fe4000f8ec0ff */
[----:B------:R-:W-:-:S12]  /*0230*/  UIADD3 UR13, UPT, UPT, -UR4, URZ, URZ ;  /* 0x000000ff040d7290 */ /* 0x000fd8000fffe1ff */
.L_x_21:
[----:B0-----:R-:W0:Y:S01]  /*0240*/  LDC.64 R18, c[0x0][0x390] ;  /* 0x0000e400ff127b82 */ /* 0x001e220000000a00 */
[----:B------:R-:W1:Y:S01]  /*0250*/  LDCU UR6, c[0x0][0x3a4] ;  /* 0x00007480ff0677ac */ /* 0x000e620008000800 */
[----:B------:R-:W-:Y:S01]  /*0260*/  HFMA2 R10, -RZ, RZ, 0, 0 ;  /* 0x00000000ff0a7431 */ /* 0x000fe200000001ff */
[----:B------:R-:W-:Y:S01]  /*0270*/  CS2R R6, SRZ ;  /* 0x0000000000067805 */ /* 0x000fe2000001ff00 */
[----:B-1----:R-:W-:-:S04]  /*0280*/  IMAD R9, R4, UR6, RZ ;  /* 0x0000000604097c24 */ /* 0x002fc8000f8e02ff */
[----:B0-----:R-:W-:Y:S01]  /*0290*/  IMAD.WIDE R18, R9, 0x4, R18 ;  /* 0x0000000409127825 */ /* 0x001fe200078e0212 */
[----:B------:R-:W-:-:S07]  /*02a0*/  CS2R R8, SRZ ;  /* 0x0000000000087805 */ /* 0x000fce000001ff00 */
.L_x_20:
[----:B------:R-:W0:Y:S01]  /*02b0*/  LDC R26, c[0x0][0x3b4] ;  /* 0x0000ed00ff1a7b82 */ /* 0x000e220000000800 */
[----:B------:R-:W-:Y:S02]  /*02c0*/  MOV R11, RZ ;  /* 0x000000ff000b7202 */ /* 0x000fe40000000f00 */
[----:B------:R-:W-:Y:S02]  /*02d0*/  CS2R R12, SRZ ;  /* 0x00000000000c7805 */ /* 0x000fe4000001ff00 */
[----:B------:R-:W-:Y:S02]  /*02e0*/  MOV R27, RZ ;  /* 0x000000ff001b7202 */ /* 0x000fe40000000f00 */
[----:B------:R-:W-:Y:S02]  /*02f0*/  CS2R R14, SRZ ;  /* 0x00000000000e7805 */ /* 0x000fe4000001ff00 */
[----:B------:R-:W-:Y:S02]  /*0300*/  MOV R0, RZ ;  /* 0x000000ff00007202 */ /* 0x000fe40000000f00 */
[----:B------:R-:W-:-:S02]  /*0310*/  CS2R R16, SRZ ;  /* 0x0000000000107805 */ /* 0x000fc4000001ff00 */
[----:B0-----:R-:W-:Y:S01]  /*0320*/  ISETP.GE.U32.AND P0, PT, R26, 0x8, PT ;  /* 0x000000081a00780c */ /* 0x001fe20003f06070 */
[----:B------:R-:W-:-:S12]  /*0330*/  IMAD R2, R7, R26, RZ ;  /* 0x0000001a07027224 */ /* 0x000fd800078e02ff */
[----:B------:R-:W-:Y:S05]  /*0340*/  @!P0 BRA `(.L_x_4) ;  /* 0x0000000800188947 */ /* 0x000fea0003800000 */
[----:B------:R-:W0:Y:S01]  /*0350*/  LDC.64 R20, c[0x0][0x3a8] ;  /* 0x0000ea00ff147b82 */ /* 0x000e220000000a00 */
[----:B------:R-:W-:Y:S02]  /*0360*/  MOV R11, RZ ;  /* 0x000000ff000b7202 */ /* 0x000fe40000000f00 */
[----:B------:R-:W-:Y:S01]  /*0370*/  MOV R27, UR13 ;  /* 0x0000000d001b7c02 */ /* 0x000fe20008000f00 */
[----:B0-----:R-:W-:-:S03]  /*0380*/  IMAD.WIDE.U32 R20, R2, 0x4, R20 ;  /* 0x0000000402147825 */ /* 0x001fc600078e0014 */
[----:B------:R-:W-:-:S04]  /*0390*/  IADD3 R24, P0, PT, R20, 0x10, RZ ;  /* 0x0000001014187810 */ /* 0x000fc80007f1e0ff */
[----:B------:R-:W-:-:S09]  /*03a0*/  IADD3.X R25, PT, PT, RZ, R21, RZ, P0, !PT ;  /* 0x00000015ff197210 */ /* 0x000fd200007fe4ff */
.L_x_5:
[----:B------:R-:W2:Y:S01]  /*03b0*/  LDG.E R33, desc[UR8][R24.64+-0x10] ;  /* 0xfffff00818217981 */ /* 0x000ea2000c1e1900 */
[----:B------:R-:W2:Y:S03]  /*03c0*/  LDC.64 R20, c[0x0][0x380] ;  /* 0x0000e000ff147b82 */ /* 0x000ea60000000a00 */
[----:B------:R-:W3:Y:S05]  /*03d0*/  LDG.E R35, desc[UR8][R24.64+-0xc] ;  /* 0xfffff40818237981 */ /* 0x000eea000c1e1900 */
[----:B------:R-:W0:Y:S01]  /*03e0*/  LDC.64 R22, c[0x0][0x388] ;  /* 0x0000e200ff167b82 */ /* 0x000e220000000a00 */
[----:B--2---:R-:W-:-:S04]  /*03f0*/  IMAD.WIDE R28, R33, 0x4, R20 ;  /* 0x00000004211c7825 */ /* 0x004fc800078e0214 */
[C---:B0-----:R-:W-:Y:S01]  /*0400*/  IMAD.WIDE R30, R33.reuse, 0x4, R22 ;  /* 0x00000004211e7825 */ /* 0x041fe200078e0216 */
[----:B------:R0:W2:Y:S03]  /*0410*/  LDG.E R34, desc[UR8][R28.64] ;  /* 0x000000081c227981 */ /* 0x0000a6000c1e1900 */
[----:B0-----:R-:W-:Y:S02]  /*0420*/  IMAD.WIDE R28, R33, 0x4, R18 ;  /* 0x00000004211c7825 */ /* 0x001fe400078e0212 */
[----:B------:R-:W4:Y:S04]  /*0430*/  LDG.E R33, desc[UR8][R30.64] ;  /* 0x000000081e217981 */ /* 0x000f28000c1e1900 */
[----:B------:R3:W5:Y:S02]  /*0440*/  LDG.E R32, desc[UR8][R28.64] ;  /* 0x000000081c207981 */ /* 0x000764000c1e1900 */
[----:B---3--:R-:W-:-:S05]  /*0450*/  IMAD.WIDE R28, R35, 0x4, R20 ;  /* 0x00000004231c7825 */ /* 0x008fca00078e0214 */
[----:B------:R0:W3:Y:S02]  /*0460*/  LDG.E R31, desc[UR8][R28.64] ;  /* 0x000000081c1f7981 */ /* 0x0000e4000c1e1900 */
[----:B0-----:R-:W-:-:S05]  /*0470*/  IMAD.WIDE R28, R35, 0x4, R22 ;  /* 0x00000004231c7825 */ /* 0x001fca00078e0216 */
[----:B------:R0:W3:Y:S02]  /*0480*/  LDG.E R30, desc[UR8][R28.64] ;  /* 0x000000081c1e7981 */ /* 0x0000e4000c1e1900 */
[----:B0-----:R-:W-:-:S06]  /*0490*/  IMAD.WIDE R28, R35, 0x4, R18 ;  /* 0x00000004231c7825 */ /* 0x001fcc00078e0212 */
[----:B------:R-:W3:Y:S04]  /*04a0*/  LDG.E R28, desc[UR8][R28.64] ;  /* 0x000000081c1c7981 */ /* 0x000ee8000c1e1900 */
[----:B------:R-:W3:Y:S01]  /*04b0*/  LDG.E R29, desc[UR8][R24.64+-0x8] ;  /* 0xfffff808181d7981 */ /* 0x000ee2000c1e1900 */
[C---:B--2---:R-:W-:Y:S01]  /*04c0*/  FADD R17, R34.reuse, R17 ;  /* 0x0000001122117221 */ /* 0x044fe20000000000 */
[C---:B------:R-:W-:Y:S01]  /*04d0*/  FFMA R16, R34.reuse, R34, R16 ;  /* 0x0000002222107223 */ /* 0x040fe20000000010 */
[CC--:B----4-:R-:W-:Y:S01]  /*04e0*/  FFMA R11, R34.reuse, R33.reuse, R11 ;  /* 0x00000021220b7223 */ /* 0x0d0fe2000000000b */
[-C--:B-----5:R-:W-:Y:S02]  /*04f0*/  FFMA R13, R34, R32.reuse, R13 ;  /* 0x00000020220d7223 */ /* 0x0a0fe4000000000d */
[----:B------:R-:W2:Y:S01]  /*0500*/  LDG.E R34, desc[UR8][R24.64+-0x4] ;  /* 0xfffffc0818227981 */ /* 0x000ea2000c1e1900 */
[C---:B------:R-:W-:Y:S01]  /*0510*/  FADD R15, R33.reuse, R15 ;  /* 0x0000000f210f7221 */ /* 0x040fe20000000000 */
[C---:B------:R-:W-:Y:S01]  /*0520*/  FFMA R0, R33.reuse, R33, R0 ;  /* 0x0000002121007223 */ /* 0x040fe20000000000 */
[----:B------:R-:W-:Y:S01]  /*0530*/  FFMA R12, R33, R32, R12 ;  /* 0x00000020210c7223 */ /* 0x000fe2000000000c */
[----:B------:R-:W-:Y:S01]  /*0540*/  FADD R14, R32, R14 ;  /* 0x0000000e200e7221 */ /* 0x000fe20000000000 */
[----:B---3--:R-:W-:Y:S01]  /*0550*/  FADD R17, R17, R31 ;  /* 0x0000001f11117221 */ /* 0x008fe20000000000 */
[C---:B------:R-:W-:Y:S01]  /*0560*/  FFMA R16, R31.reuse, R31, R16 ;  /* 0x0000001f1f107223 */ /* 0x040fe20000000010 */
[-C--:B------:R-:W-:Y:S01]  /*0570*/  FFMA R11, R31, R30.reuse, R11 ;  /* 0x0000001e1f0b7223 */ /* 0x080fe2000000000b */
[----:B------:R-:W-:Y:S01]  /*0580*/  FADD R15, R15, R30 ;  /* 0x0000001e0f0f7221 */ /* 0x000fe20000000000 */
[C---:B------:R-:W-:Y:S01]  /*0590*/  FFMA R0, R30.reuse, R30, R0 ;  /* 0x0000001e1e007223 */ /* 0x040fe20000000000 */
[-C--:B------:R-:W-:Y:S01]  /*05a0*/  FFMA R13, R31, R28.reuse, R13 ;  /* 0x0000001c1f0d7223 */ /* 0x080fe2000000000d */
[----:B------:R-:W-:Y:S01]  /*05b0*/  FFMA R12, R30, R28, R12 ;  /* 0x0000001c1e0c7223 */ /* 0x000fe2000000000c */
[----:B------:R-:W-:Y:S01]  /*05c0*/  FADD R14, R14, R28 ;  /* 0x0000001c0e0e7221 */ /* 0x000fe20000000000 */
[----:B------:R-:W-:-:S05]  /*05d0*/  IMAD.WIDE R30, R29, 0x4, R20 ;  /* 0x000000041d1e7825 */ /* 0x000fca00078e0214 */
[----:B------:R0:W3:Y:S01]  /*05e0*/  LDG.E R28, desc[UR8][R30.64] ;  /* 0x000000081e1c7981 */ /* 0x0000e2000c1e1900 */
[----:B------:R-:W-:-:S06]  /*05f0*/  IMAD.WIDE R32, R29, 0x4, R22 ;  /* 0x000000041d207825 */ /* 0x000fcc00078e0216 */
[----:B------:R-:W4:Y:S01]  /*0600*/  LDG.E R32, desc[UR8][R32.64] ;  /* 0x0000000820207981 */ /* 0x000f22000c1e1900 */
[----:B0-----:R-:W-:-:S05]  /*0610*/  IMAD.WIDE R30, R29, 0x4, R18 ;  /* 0x000000041d1e7825 */ /* 0x001fca00078e0212 */
[----:B------:R2:W5:Y:S02]  /*0620*/  LDG.E R29, desc[UR8][R30.64] ;  /* 0x000000081e1d7981 */ /* 0x000564000c1e1900 */
[----:B--2---:R-:W-:-:S04]  /*0630*/  IMAD.WIDE R30, R34, 0x4, R20 ;  /* 0x00000004221e7825 */ /* 0x004fc800078e0214 */
[C---:B------:R-:W-:Y:S02]  /*0640*/  IMAD.WIDE R36, R34.reuse, 0x4, R22 ;  /* 0x0000000422247825 */ /* 0x040fe400078e0216 */
[----:B------:R-:W2:Y:S02]  /*0650*/  LDG.E R30, desc[UR8][R30.64] ;  /* 0x000000081e1e7981 */ /* 0x000ea4000c1e1900 */
[----:B------:R-:W-:-:S05]  /*0660*/  IMAD.WIDE R34, R34, 0x4, R18 ;  /* 0x0000000422227825 */ /* 0x000fca00078e0212 */
[----:B------:R-:W2:Y:S04]  /*0670*/  LDG.E R33, desc[UR8][R34.64] ;  /* 0x0000000822217981 */ /* 0x000ea8000c1e1900 */
[----:B------:R0:W2:Y:S04]  /*0680*/  LDG.E R31, desc[UR8][R36.64] ;  /* 0x00000008241f7981 */ /* 0x0000a8000c1e1900 */
[----:B------:R-:W0:Y:S01]  /*0690*/  LDG.E R34, desc[UR8][R24.64] ;  /* 0x0000000818227981 */ /* 0x000e22000c1e1900 */
[----:B---3--:R-:W-:Y:S01]  /*06a0*/  FADD R17, R17, R28 ;  /* 0x0000001c11117221 */ /* 0x008fe20000000000 */
[C---:B------:R-:W-:Y:S01]  /*06b0*/  FFMA R16, R28.reuse, R28, R16 ;  /* 0x0000001c1c107223 */ /* 0x040fe20000000010 */
[CC--:B----4-:R-:W-:Y:S01]  /*06c0*/  FFMA R11, R28.reuse, R32.reuse, R11 ;  /* 0x000000201c0b7223 */ /* 0x0d0fe2000000000b */
[----:B------:R-:W-:Y:S01]  /*06d0*/  FADD R15, R15, R32 ;  /* 0x000000200f0f7221 */ /* 0x000fe20000000000 */
[-C--:B-----5:R-:W-:Y:S01]  /*06e0*/  FFMA R13, R28, R29.reuse, R13 ;  /* 0x0000001d1c0d7223 */ /* 0x0a0fe2000000000d */
[C---:B------:R-:W-:Y:S01]  /*06f0*/  FFMA R12, R32.reuse, R29, R12 ;  /* 0x0000001d200c7223 */ /* 0x040fe2000000000c */
[----:B------:R-:W-:Y:S01]  /*0700*/  FFMA R0, R32, R32, R0 ;  /* 0x0000002020007223 */ /* 0x000fe20000000000 */
[----:B------:R-:W-:Y:S01]  /*0710*/  FADD R29, R14, R29 ;  /* 0x0000001d0e1d7221 */ /* 0x000fe20000000000 */
[----:B0-----:R-:W-:-:S05]  /*0720*/  IMAD.WIDE R36, R34, 0x4, R20 ;  /* 0x0000000422247825 */ /* 0x001fca00078e0214 */
[----:B------:R0:W3:Y:S02]  /*0730*/  LDG.E R28, desc[UR8][R36.64] ;  /* 0x00000008241c7981 */ /* 0x0000e4000c1e1900 */
[----:B0-----:R-:W-:-:S04]  /*0740*/  IMAD.WIDE R36, R34, 0x4, R22 ;  /* 0x0000000422247825 */ /* 0x001fc800078e0216 */
[----:B------:R-:W-:Y:S01]  /*0750*/  IMAD.WIDE R34, R34, 0x4, R18 ;  /* 0x0000000422227825 */ /* 0x000fe200078e0212 */
[----:B------:R-:W3:Y:S04]  /*0760*/  LDG.E R14, desc[UR8][R36.64] ;  /* 0x00000008240e7981 */ /* 0x000ee8000c1e1900 */
[----:B------:R-:W4:Y:S01]  /*0770*/  LDG.E R32, desc[UR8][R34.64] ;  /* 0x0000000822207981 */ /* 0x000f22000c1e1900 */
[CC--:B--2---:R-:W-:Y:S01]  /*0780*/  FFMA R11, R30.reuse, R31.reuse, R11 ;  /* 0x0000001f1e0b7223 */ /* 0x0c4fe2000000000b */
[----:B------:R-:W-:Y:S01]  /*0790*/  FADD R15, R15, R31 ;  /* 0x0000001f0f0f7221 */ /* 0x000fe20000000000 */
[C---:B------:R-:W-:Y:S01]  /*07a0*/  FFMA R0, R31.reuse, R31, R0 ;  /* 0x0000001f1f007223 */ /* 0x040fe20000000000 */
[-C--:B------:R-:W-:Y:S01]  /*07b0*/  FFMA R12, R31, R33.reuse, R12 ;  /* 0x000000211f0c7223 */ /* 0x080fe2000000000c */
[----:B------:R-:W-:Y:S01]  /*07c0*/  FADD R17, R17, R30 ;  /* 0x0000001e11117221 */ /* 0x000fe20000000000 */
[C---:B------:R-:W-:Y:S01]  /*07d0*/  FFMA R16, R30.reuse, R30, R16 ;  /* 0x0000001e1e107223 */ /* 0x040fe20000000010 */
[----:B------:R-:W2:Y:S01]  /*07e0*/  LDG.E R34, desc[UR8][R24.64+0x4] ;  /* 0x0000040818227981 */ /* 0x000ea2000c1e1900 */
[----:B------:R-:W-:-:S03]  /*07f0*/  FFMA R30, R30, R33, R13 ;  /* 0x000000211e1e7223 */ /* 0x000fc6000000000d */
[----:B------:R-:W5:Y:S01]  /*0800*/  LDG.E R13, desc[UR8][R24.64+0x8] ;  /* 0x00000808180d7981 */ /* 0x000f62000c1e1900 */
[-C--:B---3--:R-:W-:Y:S01]  /*0810*/  FFMA R11, R28, R14.reuse, R11 ;  /* 0x0000000e1c0b7223 */ /* 0x088fe2000000000b */
[----:B------:R-:W-:Y:S01]  /*0820*/  FADD R15, R15, R14 ;  /* 0x0000000e0f0f7221 */ /* 0x000fe20000000000 */
[C---:B------:R-:W-:Y:S01]  /*0830*/  FFMA R0, R14.reuse, R14, R0 ;  /* 0x0000000e0e007223 */ /* 0x040fe20000000000 */
[-C--:B----4-:R-:W-:Y:S02]  /*0840*/  FFMA R12, R14, R32.reuse, R12 ;  /* 0x000000200e0c7223 */ /* 0x090fe4000000000c */
[----:B------:R-:W3:Y:S01]  /*0850*/  LDG.E R14, desc[UR8][R24.64+0xc] ;  /* 0x00000c08180e7981 */ /* 0x000ee2000c1e1900 */
[----:B------:R-:W-:Y:S01]  /*0860*/  FADD R29, R29, R33 ;  /* 0x000000211d1d7221 */ /* 0x000fe20000000000 */
[----:B------:R-:W-:-:S03]  /*0870*/  FFMA R30, R28, R32, R30 ;  /* 0x000000201c1e7223 */ /* 0x000fc6000000001e */
[----:B------:R-:W-:Y:S01]  /*0880*/  FADD R29, R29, R32 ;  /* 0x000000201d1d7221 */ /* 0x000fe20000000000 */
[----:B--2---:R-:W-:-:S04]  /*0890*/  IMAD.WIDE R36, R34, 0x4, R20 ;  /* 0x0000000422247825 */ /* 0x004fc800078e0214 */
[----:B------:R-:W-:-:S04]  /*08a0*/  IMAD.WIDE R32, R34, 0x4, R22 ;  /* 0x0000000422207825 */ /* 0x000fc800078e0216 */
[----:B------:R-:W-:Y:S01]  /*08b0*/  FADD R17, R17, R28 ;  /* 0x0000001c11117221 */ /* 0x000fe20000000000 */
[----:B------:R-:W-:-:S04]  /*08c0*/  IMAD.WIDE R34, R34, 0x4, R18 ;  /* 0x0000000422227825 */ /* 0x000fc800078e0212 */
[----:B------:R-:W-:Y:S01]  /*08d0*/  FFMA R16, R28, R28, R16 ;  /* 0x0000001c1c107223 */ /* 0x000fe20000000010 */
[----:B------:R-:W2:Y:S04]  /*08e0*/  LDG.E R32, desc[UR8][R32.64] ;  /* 0x0000000820207981 */ /* 0x000ea8000c1e1900 */
[----:B------:R5:W4:Y:S04]  /*08f0*/  LDG.E R28, desc[UR8][R36.64] ;  /* 0x00000008241c7981 */ /* 0x000b28000c1e1900 */
[----:B------:R0:W2:Y:S01]  /*0900*/  LDG.E R31, desc[UR8][R34.64] ;  /* 0x00000008221f7981 */ /* 0x0000a2000c1e1900 */
[----:B-----5:R-:W-:-:S04]  /*0910*/  IMAD.WIDE R36, R13, 0x4, R22 ;  /* 0x000000040d247825 */ /* 0x020fc800078e0216 */
[C---:B0-----:R-:W-:Y:S01]  /*0920*/  IMAD.WIDE R34, R13.reuse, 0x4, R20 ;  /* 0x000000040d227825 */ /* 0x041fe200078e0214 */
[----:B------:R0:W5:Y:S05]  /*0930*/  LDG.E R33, desc[UR8][R36.64] ;  /* 0x0000000824217981 */ /* 0x00016a000c1e1900 */
[----:B------:R-:W5:Y:S01]  /*0940*/  LDG.E R34, desc[UR8][R34.64] ;  /* 0x0000000822227981 */ /* 0x000f62000c1e1900 */
[----:B0-----:R-:W-:-:S05]  /*0950*/  IMAD.WIDE R36, R13, 0x4, R18 ;  /* 0x000000040d247825 */ /* 0x001fca00078e0212 */
[----:B------:R-:W5:Y:S01]  /*0960*/  LDG.E R13, desc[UR8][R36.64] ;  /* 0x00000008240d7981 */ /* 0x000f62000c1e1900 */
[----:B---3--:R-:W-:-:S04]  /*0970*/  IMAD.WIDE R20, R14, 0x4, R20 ;  /* 0x000000040e147825 */ /* 0x008fc800078e0214 */
[C---:B------:R-:W-:Y:S02]  /*0980*/  IMAD.WIDE R22, R14.reuse, 0x4, R22 ;  /* 0x000000040e167825 */ /* 0x040fe400078e0216 */
[----:B------:R-:W3:Y:S04]  /*0990*/  LDG.E R21, desc[UR8][R20.64] ;  /* 0x0000000814157981 */ /* 0x000ee8000c1e1900 */
[----:B------:R0:W3:Y:S02]  /*09a0*/  LDG.E R20, desc[UR8][R22.64] ;  /* 0x0000000816147981 */ /* 0x0000e4000c1e1900 */
[----:B0-----:R-:W-:-:S05]  /*09b0*/  IMAD.WIDE R22, R14, 0x4, R18 ;  /* 0x000000040e167825 */ /* 0x001fca00078e0212 */
[----:B------:R0:W3:Y:S01]  /*09c0*/  LDG.E R14, desc[UR8][R22.64] ;  /* 0x00000008160e7981 */ /* 0x0000e2000c1e1900 */
[----:B------:R-:W-:Y:S02]  /*09d0*/  IADD3 R24, P0, PT, R24, 0x20, RZ ;  /* 0x0000002018187810 */ /* 0x000fe40007f1e0ff */
[----:B------:R-:W-:Y:S02]  /*09e0*/  IADD3 R27, PT, PT, R27, 0x8, RZ ;  /* 0x000000081b1b7810 */ /* 0x000fe40007ffe0ff */
[----:B------:R-:W-:Y:S02]  /*09f0*/  IADD3.X R25, PT, PT, RZ, R25, RZ, P0, !PT ;  /* 0x00000019ff197210 */ /* 0x000fe400007fe4ff */
[----:B------:R-:W-:Y:S01]  /*0a00*/  ISETP.NE.AND P0, PT, R27, RZ, PT ;  /* 0x000000ff1b00720c */ /* 0x000fe20003f05270 */
[C---:B----4-:R-:W-:Y:S01]  /*0a10*/  FFMA R35, R28.reuse, R28, R16 ;  /* 0x0000001c1c237223 */ /* 0x050fe20000000010 */
[----:B------:R-:W-:Y:S01]  /*0a20*/  FADD R17, R17, R28 ;  /* 0x0000001c11117221 */ /* 0x000fe20000000000 */
[CC--:B--2---:R-:W-:Y:S01]  /*0a30*/  FFMA R16, R28.reuse, R32.reuse, R11 ;  /* 0x000000201c107223 */ /* 0x0c4fe2000000000b */
[-C--:B------:R-:W-:Y:S01]  /*0a40*/  FFMA R30, R28, R31.reuse, R30 ;  /* 0x0000001f1c1e7223 */ /* 0x080fe2000000001e */
[----:B------:R-:W-:Y:S01]  /*0a50*/  FADD R28, R15, R32 ;  /* 0x000000200f1c7221 */ /* 0x000fe20000000000 */
[C---:B------:R-:W-:Y:S01]  /*0a60*/  FFMA R0, R32.reuse, R32, R0 ;  /* 0x0000002020007223 */ /* 0x040fe20000000000 */
[----:B------:R-:W-:Y:S01]  /*0a70*/  FFMA R12, R32, R31, R12 ;  /* 0x0000001f200c7223 */ /* 0x000fe2000000000c */
[----:B------:R-:W-:Y:S01]  /*0a80*/  FADD R32, R29, R31 ;  /* 0x0000001f1d207221 */ /* 0x000fe20000000000 */
[-C--:B-----5:R-:W-:Y:S01]  /*0a90*/  FFMA R11, R34, R33.reuse, R16 ;  /* 0x00000021220b7223 */ /* 0x0a0fe20000000010 */
[----:B0-----:R-:W-:Y:S01]  /*0aa0*/  FADD R23, R28, R33 ;  /* 0x000000211c177221 */ /* 0x001fe20000000000 */
[----:B------:R-:W-:Y:S01]  /*0ab0*/  FFMA R29, R33, R33, R0 ;  /* 0x00000021211d7223 */ /* 0x000fe20000000000 */
[----:B------:R-:W-:Y:S01]  /*0ac0*/  FADD R22, R17, R34 ;  /* 0x0000002211167221 */ /* 0x000fe20000000000 */
[C---:B------:R-:W-:Y:S01]  /*0ad0*/  FFMA R36, R34.reuse, R34, R35 ;  /* 0x0000002222247223 */ /* 0x040fe20000000023 */
[-C--:B------:R-:W-:Y:S01]  /*0ae0*/  FFMA R15, R34, R13.reuse, R30 ;  /* 0x0000000d220f7223 */ /* 0x080fe2000000001e */
[----:B------:R-:W-:Y:S01]  /*0af0*/  FFMA R33, R33, R13, R12 ;  /* 0x0000000d21217223 */ /* 0x000fe2000000000c */
[----:B------:R-:W-:Y:S01]  /*0b00*/  FADD R31, R32, R13 ;  /* 0x0000000d201f7221 */ /* 0x000fe20000000000 */
[----:B---3--:R-:W-:Y:S01]  /*0b10*/  FADD R17, R22, R21 ;  /* 0x0000001516117221 */ /* 0x008fe20000000000 */
[C---:B------:R-:W-:Y:S01]  /*0b20*/  FFMA R16, R21.reuse, R21, R36 ;  /* 0x0000001515107223 */ /* 0x040fe20000000024 */
[CC--:B------:R-:W-:Y:S01]  /*0b30*/  FFMA R11, R21.reuse, R20.reuse, R11 ;  /* 0x00000014150b7223 */ /* 0x0c0fe2000000000b */
[C---:B------:R-:W-:Y:S01]  /*0b40*/  FFMA R0, R20.reuse, R20, R29 ;  /* 0x0000001414007223 */ /* 0x040fe2000000001d */
[-C--:B------:R-:W-:Y:S01]  /*0b50*/  FFMA R13, R21, R14.reuse, R15 ;  /* 0x0000000e150d7223 */ /* 0x080fe2000000000f */
[----:B------:R-:W-:Y:S01]  /*0b60*/  FFMA R12, R20, R14, R33 ;  /* 0x0000000e140c7223 */ /* 0x000fe20000000021 */
[----:B------:R-:W-:Y:S01]  /*0b70*/  FADD R15, R23, R20 ;  /* 0x00000014170f7221 */ /* 0x000fe20000000000 */
[----:B------:R-:W-:Y:S01]  /*0b80*/  FADD R14, R31, R14 ;  /* 0x0000000e1f0e7221 */ /* 0x000fe20000000000 */
[----:B------:R-:W-:Y:S06]  /*0b90*/  @P0 BRA `(.L_x_5) ;  /* 0xfffffff800040947 */ /* 0x000fec000383ffff */
[----:B------:R-:W-:-:S07]  /*0ba0*/  MOV R27, UR4 ;  /* 0x00000004001b7c02 */ /* 0x000fce0008000f00 */
.L_x_4:
[----:B------:R-:W-:-:S09]  /*0bb0*/  UISETP.NE.AND UP0, UPT, UR7, URZ, UPT ;  /* 0x000000ff0700728c */ /* 0x000fd2000bf05270 */
[----:B------:R-:W-:Y:S05]  /*0bc0*/  BRA.U !UP0, `(.L_x_6) ;  /* 0x0000000908387547 */ /* 0x000fea000b800000 */
[----:B------:R-:W-:-:S04]  /*0bd0*/  UIADD3 UR6, UPT, UPT, UR7, -0x1, URZ ;  /* 0xffffffff07067890 */ /* 0x000fc8000fffe0ff */
[----:B------:R-:W-:-:S09]  /*0be0*/  UISETP.GE.U32.AND UP0, UPT, UR6, 0x3, UPT ;  /* 0x000000030600788c */ /* 0x000fd2000bf06070 */
[----:B------:R-:W-:Y:S05]  /*0bf0*/  BRA.U !UP0, `(.L_x_7) ;  /* 0x00000005081c7547 */ /* 0x000fea000b800000 */
[----:B------:R-:W0:Y:S01]  /*0c00*/  LDC.64 R20, c[0x0][0x3a8] ;  /* 0x0000ea00ff147b82 */ /* 0x000e220000000a00 */
[----:B------:R-:W-:-:S07]  /*0c10*/  IADD3 R23, PT, PT, R2, R27, RZ ;  /* 0x0000001b02177210 */ /* 0x000fce0007ffe0ff */
[----:B------:R-:W1:Y:S01]  /*0c20*/  LDC.64 R24, c[0x0][0x380] ;  /* 0x0000e000ff187b82 */ /* 0x000e620000000a00 */
[----:B0-----:R-:W-:-:S07]  /*0c30*/  IMAD.WIDE.U32 R20, R23, 0x4, R20 ;  /* 0x0000000417147825 */ /* 0x001fce00078e0014 */
[----:B------:R-:W0:Y:S01]  /*0c40*/  LDC.64 R22, c[0x0][0x388] ;  /* 0x0000e200ff167b82 */ /* 0x000e220000000a00 */
[----:B------:R2:W1:Y:S01]  /*0c50*/  LDG.E R29, desc[UR8][R20.64] ;  /* 0x00000008141d7981 */ /* 0x000462000c1e1900 */
[----:B------:R-:W-:-:S04]  /*0c60*/  IADD3 R28, P0, PT, R2, R27, RZ ;  /* 0x0000001b021c7210 */ /* 0x000fc80007f1e0ff */
[----:B------:R-:W-:Y:S02]  /*0c70*/  IADD3.X R30, PT, PT, RZ, RZ, RZ, P0, !PT ;  /* 0x000000ffff1e7210 */ /* 0x000fe400007fe4ff */
[----:B--2---:R-:W2:Y:S02]  /*0c80*/  LDC.64 R20, c[0x0][0x3a8] ;  /* 0x0000ea00ff147b82 */ /* 0x004ea40000000a00 */
[----:B--2---:R-:W-:-:S04]  /*0c90*/  LEA R20, P0, R28, R20, 0x2 ;  /* 0x000000141c147211 */ /* 0x004fc800078010ff */
[----:B------:R-:W-:Y:S01]  /*0ca0*/  LEA.HI.X R21, R28, R21, R30, 0x2, P0 ;  /* 0x000000151c157211 */ /* 0x000fe200000f141e */
[----:B-1----:R-:W-:-:S04]  /*0cb0*/  IMAD.WIDE R32, R29, 0x4, R24 ;  /* 0x000000041d207825 */ /* 0x002fc800078e0218 */
[C---:B0-----:R-:W-:Y:S02]  /*0cc0*/  IMAD.WIDE R30, R29.reuse, 0x4, R22 ;  /* 0x000000041d1e7825 */ /* 0x041fe400078e0216 */
[----:B------:R-:W2:Y:S02]  /*0cd0*/  LDG.E R32, desc[UR8][R32.64] ;  /* 0x0000000820207981 */ /* 0x000ea4000c1e1900 */
[----:B------:R-:W-:Y:S02]  /*0ce0*/  IMAD.WIDE R28, R29, 0x4, R18 ;  /* 0x000000041d1c7825 */ /* 0x000fe400078e0212 */
[----:B------:R-:W3:Y:S04]  /*0cf0*/  LDG.E R31, desc[UR8][R30.64] ;  /* 0x000000081e1f7981 */ /* 0x000ee8000c1e1900 */
[----:B------:R-:W4:Y:S04]  /*0d00*/  LDG.E R29, desc[UR8][R28.64] ;  /* 0x000000081c1d7981 */ /* 0x000f28000c1e1900 */
[----:B------:R-:W5:Y:S04]  /*0d10*/  LDG.E R30, desc[UR8][R20.64+0x4] ;  /* 0x00000408141e7981 */ /* 0x000f68000c1e1900 */
[----:B------:R-:W5:Y:S04]  /*0d20*/  LDG.E R28, desc[UR8][R20.64+0x8] ;  /* 0x00000808141c7981 */ /* 0x000f68000c1e1900 */
[----:B------:R4:W5:Y:S01]  /*0d30*/  LDG.E R20, desc[UR8][R20.64+0xc] ;  /* 0x00000c0814147981 */ /* 0x000962000c1e1900 */
[----:B--2---:R-:W-:Y:S01]  /*0d40*/  FADD R17, R17, R32 ;  /* 0x0000002011117221 */ /* 0x004fe20000000000 */
[C---:B------:R-:W-:Y:S01]  /*0d50*/  FFMA R16, R32.reuse, R32, R16 ;  /* 0x0000002020107223 */ /* 0x040fe20000000010 */
[CC--:B---3--:R-:W-:Y:S01]  /*0d60*/  FFMA R11, R32.reuse, R31.reuse, R11 ;  /* 0x0000001f200b7223 */ /* 0x0c8fe2000000000b */
[----:B------:R-:W-:Y:S01]  /*0d70*/  FFMA R0, R31, R31, R0 ;  /* 0x0000001f1f007223 */ /* 0x000fe20000000000 */
[-C--:B----4-:R-:W-:Y:S01]  /*0d80*/  FFMA R21, R32, R29.reuse, R13 ;  /* 0x0000001d20157223 */ /* 0x090fe2000000000d */
[----:B------:R-:W-:Y:S01]  /*0d90*/  FADD R32, R15, R31 ;  /* 0x0000001f0f207221 */ /* 0x000fe20000000000 */
[----:B------:R-:W-:Y:S01]  /*0da0*/  FFMA R31, R31, R29, R12 ;  /* 0x0000001d1f1f7223 */ /* 0x000fe2000000000c */
[----:B------:R-:W-:Y:S01]  /*0db0*/  FADD R29, R14, R29 ;  /* 0x0000001d0e1d7221 */ /* 0x000fe20000000000 */
[----:B-----5:R-:W-:-:S04]  /*0dc0*/  IMAD.WIDE R12, R30, 0x4, R22 ;  /* 0x000000041e0c7825 */ /* 0x020fc800078e0216 */
[--C-:B------:R-:W-:Y:S01]  /*0dd0*/  IMAD.WIDE R34, R30, 0x4, R24.reuse ;  /* 0x000000041e227825 */ /* 0x100fe200078e0218 */
[----:B------:R0:W2:Y:S03]  /*0de0*/  LDG.E R33, desc[UR8][R12.64] ;  /* 0x000000080c217981 */ /* 0x0000a6000c1e1900 */
[----:B------:R-:W-:Y:S02]  /*0df0*/  IMAD.WIDE R14, R28, 0x4, R24 ;  /* 0x000000041c0e7825 */ /* 0x000fe400078e0218 */
[----:B------:R-:W3:Y:S04]  /*0e00*/  LDG.E R34, desc[UR8][R34.64] ;  /* 0x0000000822227981 */ /* 0x000ee8000c1e1900 */
[----:B------:R-:W4:Y:S01]  /*0e10*/  LDG.E R14, desc[UR8][R14.64] ;  /* 0x000000080e0e7981 */ /* 0x000f22000c1e1900 */
[----:B0-----:R-:W-:-:S05]  /*0e20*/  IMAD.WIDE R12, R30, 0x4, R18 ;  /* 0x000000041e0c7825 */ /* 0x001fca00078e0212 */
[----:B------:R0:W5:Y:S02]  /*0e30*/  LDG.E R30, desc[UR8][R12.64] ;  /* 0x000000080c1e7981 */ /* 0x000164000c1e1900 */
[----:B0-----:R-:W-:-:S05]  /*0e40*/  IMAD.WIDE R12, R28, 0x4, R22 ;  /* 0x000000041c0c7825 */ /* 0x001fca00078e0216 */
[----:B------:R0:W5:Y:S01]  /*0e50*/  LDG.E R15, desc[UR8][R12.64] ;  /* 0x000000080c0f7981 */ /* 0x000162000c1e1900 */
[----:B------:R-:W-:-:S04]  /*0e60*/  IMAD.WIDE R24, R20, 0x4, R24 ;  /* 0x0000000414187825 */ /* 0x000fc800078e0218 */
[----:B------:R-:W-:Y:S02]  /*0e70*/  IMAD.WIDE R22, R20, 0x4, R22 ;  /* 0x0000000414167825 */ /* 0x000fe400078e0216 */
[----:B------:R-:W5:Y:S02]  /*0e80*/  LDG.E R24, desc[UR8][R24.64] ;  /* 0x0000000818187981 */ /* 0x000f64000c1e1900 */
[--C-:B0-----:R-:W-:Y:S02]  /*0e90*/  IMAD.WIDE R12, R28, 0x4, R18.reuse ;  /* 0x000000041c0c7825 */ /* 0x101fe400078e0212 */
[----:B------:R-:W5:Y:S04]  /*0ea0*/  LDG.E R23, desc[UR8][R22.64] ;  /* 0x0000000816177981 */ /* 0x000f68000c1e1900 */
[----:B------:R0:W5:Y:S02]  /*0eb0*/  LDG.E R28, desc[UR8][R12.64] ;  /* 0x000000080c1c7981 */ /* 0x000164000c1e1900 */
[----:B0-----:R-:W-:-:S05]  /*0ec0*/  IMAD.WIDE R12, R20, 0x4, R18 ;  /* 0x00000004140c7825 */ /* 0x001fca00078e0212 */
[----:B------:R0:W5:Y:S01]  /*0ed0*/  LDG.E R20, desc[UR8][R12.64] ;  /* 0x000000080c147981 */ /* 0x000162000c1e1900 */
[----:B------:R-:W-:Y:S01]  /*0ee0*/  IADD3 R27, PT, PT, R27, 0x4, RZ ;  /* 0x000000041b1b7810 */ /* 0x000fe20007ffe0ff */
[----:B--2---:R-:W-:Y:S01]  /*0ef0*/  FADD R32, R32, R33 ;  /* 0x0000002120207221 */ /* 0x004fe20000000000 */
[-C--:B------:R-:W-:Y:S01]  /*0f00*/  FFMA R0, R33, R33.reuse, R0 ;  /* 0x0000002121007223 */ /* 0x080fe20000000000 */
[C---:B---3--:R-:W-:Y:S01]  /*0f10*/  FFMA R35, R34.reuse, R34, R16 ;  /* 0x0000002222237223 */ /* 0x048fe20000000010 */
[----:B------:R-:W-:Y:S01]  /*0f20*/  FFMA R16, R34, R33, R11 ;  /* 0x0000002122107223 */ /* 0x000fe2000000000b */
[----:B------:R-:W-:Y:S02]  /*0f30*/  FADD R17, R17, R34 ;  /* 0x0000002211117221 */ /* 0x000fe40000000000 */
[----:B----4-:R-:W-:Y:S02]  /*0f40*/  FFMA R35, R14, R14, R35 ;  /* 0x0000000e0e237223 */ /* 0x010fe40000000023 */
[----:B------:R-:W-:Y:S01]  /*0f50*/  FADD R17, R17, R14 ;  /* 0x0000000e11117221 */ /* 0x000fe20000000000 */
[-C--:B-----5:R-:W-:Y:S01]  /*0f60*/  FFMA R21, R34, R30.reuse, R21 ;  /* 0x0000001e22157223 */ /* 0x0a0fe20000000015 */
[----:B------:R-:W-:Y:S01]  /*0f70*/  FFMA R31, R33, R30, R31 ;  /* 0x0000001e211f7223 */ /* 0x000fe2000000001f */
[----:B------:R-:W-:Y:S01]  /*0f80*/  FADD R29, R29, R30 ;  /* 0x0000001e1d1d7221 */ /* 0x000fe20000000000 */
[-C--:B0-----:R-:W-:Y:S01]  /*0f90*/  FFMA R12, R14, R15.reuse, R16 ;  /* 0x0000000f0e0c7223 */ /* 0x081fe20000000010 */
[----:B------:R-:W-:Y:S01]  /*0fa0*/  FADD R32, R32, R15 ;  /* 0x0000000f20207221 */ /* 0x000fe20000000000 */
[----:B------:R-:W-:Y:S01]  /*0fb0*/  FFMA R0, R15, R15, R0 ;  /* 0x0000000f0f007223 */ /* 0x000fe20000000000 */
[----:B------:R-:W-:Y:S01]  /*0fc0*/  FADD R17, R17, R24 ;  /* 0x0000001811117221 */ /* 0x000fe20000000000 */
[C---:B------:R-:W-:Y:S01]  /*0fd0*/  FFMA R16, R24.reuse, R24, R35 ;  /* 0x0000001818107223 */ /* 0x040fe20000000023 */
[-C--:B------:R-:W-:Y:S01]  /*0fe0*/  FFMA R11, R24, R23.reuse, R12 ;  /* 0x00000017180b7223 */ /* 0x080fe2000000000c */
[-C--:B------:R-:W-:Y:S01]  /*0ff0*/  FFMA R21, R14, R28.reuse, R21 ;  /* 0x0000001c0e157223 */ /* 0x080fe20000000015 */
[----:B------:R-:W-:Y:S01]  /*1000*/  FFMA R31, R15, R28, R31 ;  /* 0x0000001c0f1f7223 */ /* 0x000fe2000000001f */
[----:B------:R-:W-:Y:S01]  /*1010*/  FADD R29, R29, R28 ;  /* 0x0000001c1d1d7221 */ /* 0x000fe20000000000 */
[----:B------:R-:W-:Y:S01]  /*1020*/  FADD R15, R32, R23 ;  /* 0x00000017200f7221 */ /* 0x000fe20000000000 */
[C---:B------:R-:W-:Y:S01]  /*1030*/  FFMA R0, R23.reuse, R23, R0 ;  /* 0x0000001717007223 */ /* 0x040fe20000000000 */
[-C--:B------:R-:W-:Y:S01]  /*1040*/  FFMA R13, R24, R20.reuse, R21 ;  /* 0x00000014180d7223 */ /* 0x080fe20000000015 */
[----:B------:R-:W-:Y:S01]  /*1050*/  FFMA R12, R23, R20, R31 ;  /* 0x00000014170c7223 */ /* 0x000fe2000000001f */
[----:B------:R-:W-:-:S07]  /*1060*/  FADD R14, R29, R20 ;  /* 0x000000141d0e7221 */ /* 0x000fce0000000000 */
.L_x_7:
[----:B------:R-:W-:-:S13]  /*1070*/  LOP3.LUT P0, R20, R26, 0x3, RZ, 0xc0, !PT ;  /* 0x000000031a147812 */ /* 0x000fda000780c0ff */
[----:B------:R-:W-:Y:S05]  /*1080*/  @!P0 BRA `(.L_x_6) ;  /* 0x0000000400088947 */ /* 0x000fea0003800000 */
[----:B------:R-:W-:Y:S02]  /*1090*/  ISETP.NE.AND P0, PT, R20, 0x1, PT ;  /* 0x000000011400780c */ /* 0x000fe40003f05270 */
[----:B------:R-:W-:-:S04]  /*10a0*/  LOP3.LUT R26, R26, 0x1, RZ, 0xc0, !PT ;  /* 0x000000011a1a7812 */ /* 0x000fc800078ec0ff */
[----:B------:R-:W-:-:S07]  /*10b0*/  ISETP.NE.U32.AND P1, PT, R26, 0x1, PT ;  /* 0x000000011a00780c */ /* 0x000fce0003f25070 */
[----:B------:R-:W-:Y:S06]  /*10c0*/  @!P0 BRA `(.L_x_8) ;  /* 0x0000000000a48947 */ /* 0x000fec0003800000 */
[----:B------:R-:W0:Y:S01]  /*10d0*/  LDC.64 R22, c[0x0][0x3a8] ;  /* 0x0000ea00ff167b82 */ /* 0x000e220000000a00 */
[CC--:B------:R-:W-:Y:S02]  /*10e0*/  IADD3 R25, PT, PT, R2.reuse, R27.reuse, RZ ;  /* 0x0000001b02197210 */ /* 0x0c0fe40007ffe0ff */
[----:B------:R-:W-:-:S05]  /*10f0*/  IADD3 R24, P0, PT, R2, R27, RZ ;  /* 0x0000001b02187210 */ /* 0x000fca0007f1e0ff */
[----:B------:R-:W1:Y:S08]  /*1100*/  LDC.64 R20, c[0x0][0x3a8] ;  /* 0x0000ea00ff147b82 */ /* 0x000e700000000a00 */
[----:B------:R-:W2:Y:S01]  /*1110*/  LDC.64 R30, c[0x0][0x380] ;  /* 0x0000e000ff1e7b82 */ /* 0x000ea20000000a00 */
[----:B0-----:R-:W-:Y:S01]  /*1120*/  IMAD.WIDE.U32 R22, R25, 0x4, R22 ;  /* 0x0000000419167825 */ /* 0x001fe200078e0016 */
[----:B------:R-:W-:-:S05]  /*1130*/  IADD3.X R25, PT, PT, RZ, RZ, RZ, P0, !PT ;  /* 0x000000ffff197210 */ /* 0x000fca00007fe4ff */
[----:B------:R-:W3:Y:S01]  /*1140*/  LDG.E R23, desc[UR8][R22.64] ;  /* 0x0000000816177981 */ /* 0x000ee2000c1e1900 */
[----:B-1----:R-:W-:-:S04]  /*1150*/  LEA R20, P0, R24, R20, 0x2 ;  /* 0x0000001418147211 */ /* 0x002fc800078010ff */
[----:B------:R-:W-:Y:S02]  /*1160*/  LEA.HI.X R21, R24, R21, R25, 0x2, P0 ;  /* 0x0000001518157211 */ /* 0x000fe400000f1419 */
[----:B------:R-:W0:Y:S03]  /*1170*/  LDC.64 R24, c[0x0][0x388] ;  /* 0x0000e200ff187b82 */ /* 0x000e260000000a00 */
[----:B------:R3:W4:Y:S02]  /*1180*/  LDG.E R33, desc[UR8][R20.64+0x4] ;  /* 0x0000040814217981 */ /* 0x000724000c1e1900 */
[----:B---3--:R-:W-:-:S04]  /*1190*/  IMAD.WIDE R20, R23, 0x4, R18 ;  /* 0x0000000417147825 */ /* 0x008fc800078e0212 */
[C---:B--2---:R-:W-:Y:S01]  /*11a0*/  IMAD.WIDE R28, R23.reuse, 0x4, R30 ;  /* 0x00000004171c7825 */ /* 0x044fe200078e021e */
[----:B------:R1:W2:Y:S03]  /*11b0*/  LDG.E R26, desc[UR8][R20.64] ;  /* 0x00000008141a7981 */ /* 0x0002a6000c1e1900 */
[----:B0-----:R-:W-:Y:S02]  /*11c0*/  IMAD.WIDE R22, R23, 0x4, R24 ;  /* 0x0000000417167825 */ /* 0x001fe400078e0218 */
[----:B------:R-:W3:Y:S02]  /*11d0*/  LDG.E R28, desc[UR8][R28.64] ;  /* 0x000000081c1c7981 */ /* 0x000ee4000c1e1900 */
[C---:B----4-:R-:W-:Y:S02]  /*11e0*/  IMAD.WIDE R30, R33.reuse, 0x4, R30 ;  /* 0x00000004211e7825 */ /* 0x050fe400078e021e */
[----:B------:R-:W4:Y:S02]  /*11f0*/  LDG.E R35, desc[UR8][R22.64] ;  /* 0x0000000816237981 */ /* 0x000f24000c1e1900 */
[----:B------:R-:W-:-:S02]  /*1200*/  IMAD.WIDE R24, R33, 0x4, R24 ;  /* 0x0000000421187825 */ /* 0x000fc400078e0218 */
[----:B------:R-:W5:Y:S02]  /*1210*/  LDG.E R30, desc[UR8][R30.64] ;  /* 0x000000081e1e7981 */ /* 0x000f64000c1e1900 */
[----:B-1----:R-:W-:Y:S02]  /*1220*/  IMAD.WIDE R20, R33, 0x4, R18 ;  /* 0x0000000421147825 */ /* 0x002fe400078e0212 */
[----:B------:R-:W5:Y:S04]  /*1230*/  LDG.E R25, desc[UR8][R24.64] ;  /* 0x0000000818197981 */ /* 0x000f68000c1e1900 */
[----:B------:R-:W5:Y:S01]  /*1240*/  LDG.E R32, desc[UR8][R20.64] ;  /* 0x0000000814207981 */ /* 0x000f62000c1e1900 */
[----:B------:R-:W-:Y:S01]  /*1250*/  IADD3 R27, PT, PT, R27, 0x2, RZ ;  /* 0x000000021b1b7810 */ /* 0x000fe20007ffe0ff */
[----:B--2---:R-:W-:Y:S01]  /*1260*/  FADD R14, R14, R26 ;  /* 0x0000001a0e0e7221 */ /* 0x004fe20000000000 */
[----:B---3--:R-:W-:Y:S01]  /*1270*/  FADD R17, R17, R28 ;  /* 0x0000001c11117221 */ /* 0x008fe20000000000 */
[C---:B------:R-:W-:Y:S01]  /*1280*/  FFMA R33, R28.reuse, R28, R16 ;  /* 0x0000001c1c217223 */ /* 0x040fe20000000010 */
[CC--:B------:R-:W-:Y:S01]  /*1290*/  FFMA R13, R28.reuse, R26.reuse, R13 ;  /* 0x0000001a1c0d7223 */ /* 0x0c0fe2000000000d */
[-C--:B----4-:R-:W-:Y:S01]  /*12a0*/  FFMA R11, R28, R35.reuse, R11 ;  /* 0x000000231c0b7223 */ /* 0x090fe2000000000b */
[----:B------:R-:W-:Y:S01]  /*12b0*/  FADD R15, R15, R35 ;  /* 0x000000230f0f7221 */ /* 0x000fe20000000000 */
[C---:B------:R-:W-:Y:S01]  /*12c0*/  FFMA R0, R35.reuse, R35, R0 ;  /* 0x0000002323007223 */ /* 0x040fe20000000000 */
[----:B------:R-:W-:Y:S01]  /*12d0*/  FFMA R12, R35, R26, R12 ;  /* 0x0000001a230c7223 */ /* 0x000fe2000000000c */
[----:B-----5:R-:W-:Y:S01]  /*12e0*/  FADD R17, R17, R30 ;  /* 0x0000001e11117221 */ /* 0x020fe20000000000 */
[C---:B------:R-:W-:Y:S01]  /*12f0*/  FFMA R16, R30.reuse, R30, R33 ;  /* 0x0000001e1e107223 */ /* 0x040fe20000000021 */
[CC--:B------:R-:W-:Y:S01]  /*1300*/  FFMA R11, R30.reuse, R25.reuse, R11 ;  /* 0x000000191e0b7223 */ /* 0x0c0fe2000000000b */
[----:B------:R-:W-:Y:S01]  /*1310*/  FADD R15, R15, R25 ;  /* 0x000000190f0f7221 */ /* 0x000fe20000000000 */
[C---:B------:R-:W-:Y:S01]  /*1320*/  FFMA R0, R25.reuse, R25, R0 ;  /* 0x0000001919007223 */ /* 0x040fe20000000000 */
[-C--:B------:R-:W-:Y:S01]  /*1330*/  FFMA R13, R30, R32.reuse, R13 ;  /* 0x000000201e0d7223 */ /* 0x080fe2000000000d */
[----:B------:R-:W-:Y:S01]  /*1340*/  FFMA R12, R25, R32, R12 ;  /* 0x00000020190c7223 */ /* 0x000fe2000000000c */
[----:B------:R-:W-:-:S07]  /*1350*/  FADD R14, R14, R32 ;  /* 0x000000200e0e7221 */ /* 0x000fce0000000000 */
.L_x_8:
[----:B------:R-:W-:Y:S05]  /*1360*/  @P1 BRA `(.L_x_6) ;  /* 0x0000000000501947 */ /* 0x000fea0003800000 */
[----:B------:R-:W0:Y:S01]  /*1370*/  LDC.64 R20, c[0x0][0x3a8] ;  /* 0x0000ea00ff147b82 */ /* 0x000e220000000a00 */
[----:B------:R-:W-:-:S07]  /*1380*/  IADD3 R27, PT, PT, R2, R27, RZ ;  /* 0x0000001b021b7210 */ /* 0x000fce0007ffe0ff */
[----:B------:R-:W1:Y:S08]  /*1390*/  LDC.64 R24, c[0x0][0x380] ;  /* 0x0000e000ff187b82 */ /* 0x000e700000000a00 */
[----:B------:R-:W2:Y:S01]  /*13a0*/  LDC.64 R22, c[0x0][0x388] ;  /* 0x0000e200ff167b82 */ /* 0x000ea20000000a00 */
[----:B0-----:R-:W-:-:S06]  /*13b0*/  IMAD.WIDE.U32 R26, R27, 0x4, R20 ;  /* 0x000000041b1a7825 */ /* 0x001fcc00078e0014 */
[----:B------:R-:W1:Y:S02]  /*13c0*/  LDG.E R27, desc[UR8][R26.64] ;  /* 0x000000081a1b7981 */ /* 0x000e64000c1e1900 */
[----:B-1----:R-:W-:-:S04]  /*13d0*/  IMAD.WIDE R24, R27, 0x4, R24 ;  /* 0x000000041b187825 */ /* 0x002fc800078e0218 */
[C---:B--2---:R-:W-:Y:S02]  /*13e0*/  IMAD.WIDE R22, R27.reuse, 0x4, R22 ;  /* 0x000000041b167825 */ /* 0x044fe400078e0216 */
[----:B------:R-:W2:Y:S02]  /*13f0*/  LDG.E R24, desc[UR8][R24.64] ;  /* 0x0000000818187981 */ /* 0x000ea4000c1e1900 */
[----:B------:R-:W-:Y:S02]  /*1400*/  IMAD.WIDE R20, R27, 0x4, R18 ;  /* 0x000000041b147825 */ /* 0x000fe400078e0212 */
[----:B------:R-:W3:Y:S04]  /*1410*/  LDG.E R23, desc[UR8][R22.64] ;  /* 0x0000000816177981 */ /* 0x000ee8000c1e1900 */
[----:B------:R-:W4:Y:S01]  /*1420*/  LDG.E R20, desc[UR8][R20.64] ;  /* 0x0000000814147981 */ /* 0x000f22000c1e1900 */
[----:B--2---:R-:W-:Y:S01]  /*1430*/  FADD R17, R17, R24 ;  /* 0x0000001811117221 */ /* 0x004fe20000000000 */
[C---:B------:R-:W-:Y:S01]  /*1440*/  FFMA R16, R24.reuse, R24, R16 ;  /* 0x0000001818107223 */ /* 0x040fe20000000010 */
[CC--:B---3--:R-:W-:Y:S01]  /*1450*/  FFMA R11, R24.reuse, R23.reuse, R11 ;  /* 0x00000017180b7223 */ /* 0x0c8fe2000000000b */
[----:B------:R-:W-:Y:S01]  /*1460*/  FADD R15, R15, R23 ;  /* 0x000000170f0f7221 */ /* 0x000fe20000000000 */
[C---:B------:R-:W-:Y:S01]  /*1470*/  FFMA R0, R23.reuse, R23, R0 ;  /* 0x0000001717007223 */ /* 0x040fe20000000000 */
[-C--:B----4-:R-:W-:Y:S01]  /*1480*/  FFMA R13, R24, R20.reuse, R13 ;  /* 0x00000014180d7223 */ /* 0x090fe2000000000d */
[----:B------:R-:W-:Y:S01]  /*1490*/  FFMA R12, R23, R20, R12 ;  /* 0x00000014170c7223 */ /* 0x000fe2000000000c */
[----:B------:R-:W-:-:S07]  /*14a0*/  FADD R14, R14, R20 ;  /* 0x000000140e0e7221 */ /* 0x000fce0000000000 */
.L_x_6:
[----:B------:R-:W-:Y:S01]  /*14b0*/  FMUL R2, R15, R11 ;  /* 0x0000000b0f027220 */ /* 0x000fe20000400000 */
[-C--:B------:R-:W-:Y:S01]  /*14c0*/  FMUL R20, R17, R0.reuse ;  /* 0x0000000011147220 */ /* 0x080fe20000400000 */
[----:B------:R-:W-:Y:S01]  /*14d0*/  FMUL R21, R16, R0 ;  /* 0x0000000010157220 */ /* 0x000fe20000400000 */
[----:B------:R-:W-:Y:S01]  /*14e0*/  FMUL R24, R15, R15 ;  /* 0x0000000f0f187220 */ /* 0x000fe20000400000 */
[-C--:B------:R-:W-:Y:S01]  /*14f0*/  FMUL R22, R2, R17.reuse ;  /* 0x0000001102167220 */ /* 0x080fe20000400000 */
[----:B------:R-:W-:Y:S01]  /*1500*/  FMUL R25, R20, R17 ;  /* 0x0000001114197220 */ /* 0x000fe20000400000 */
[----:B------:R-:W-:Y:S01]  /*1510*/  FMUL R26, R17, R11 ;  /* 0x0000000b111a7220 */ /* 0x000fe20000400000 */
[-C--:B------:R-:W-:Y:S01]  /*1520*/  FMUL R27, R11, R5.reuse ;  /* 0x000000050b1b7220 */ /* 0x080fe20000400000 */
[----:B------:R-:W-:Y:S01]  /*1530*/  FFMA R23, R21, R5, R22 ;  /* 0x0000000515177223 */ /* 0x000fe20000000016 */
[----:B------:R-:W-:Y:S01]  /*1540*/  FFMA R22, R24, R16, R25 ;  /* 0x0000001018167223 */ /* 0x000fe20000000019 */
[----:B------:R-:W-:Y:S01]  /*1550*/  UMOV UR14, 0x9ee75616 ;  /* 0x9ee75616000e7882 */ /* 0x000fe20000000000 */
[----:B------:R-:W-:Y:S01]  /*1560*/  UMOV UR15, 0x3cd203af ;  /* 0x3cd203af000f7882 */ /* 0x000fe20000000000 */
[----:B------:R-:W-:Y:S01]  /*1570*/  FFMA R23, R26, R15, R23 ;  /* 0x0000000f1a177223 */ /* 0x000fe20000000017 */
[----:B------:R-:W-:Y:S01]  /*1580*/  FFMA R22, R27, R11, R22 ;  /* 0x0000000b1b167223 */ /* 0x000fe20000000016 */
[CC--:B------:R-:W-:Y:S01]  /*1590*/  FMUL R30, R0.reuse, R13.reuse ;  /* 0x0000000d001e7220 */ /* 0x0c0fe20000400000 */
[-C--:B------:R-:W-:Y:S01]  /*15a0*/  FMUL R0, R0, R14.reuse ;  /* 0x0000000e00007220 */ /* 0x080fe20000400000 */
[----:B------:R-:W-:Y:S01]  /*15b0*/  FMUL R33, R24, R13 ;  /* 0x0000000d18217220 */ /* 0x000fe20000400000 */
[----:B------:R-:W-:Y:S01]  /*15c0*/  FADD R28, R23, -R22 ;  /* 0x80000016171c7221 */ /* 0x000fe20000000000 */
[----:B------:R-:W-:Y:S01]  /*15d0*/  FMUL R31, R2, R14 ;  /* 0x0000000e021f7220 */ /* 0x000fe20000400000 */
[----:B------:R-:W0:Y:S01]  /*15e0*/  LDC R25, c[0x0][0x3a4] ;  /* 0x0000e900ff197b82 */ /* 0x000e220000000800 */
[----:B------:R-:W-:Y:S01]  /*15f0*/  FFMA R0, R0, R17, R33 ;  /* 0x0000001100007223 */ /* 0x000fe20000000021 */
[----:B------:R1:W2:Y:S01]  /*1600*/  F2F.F64.F32 R22, R28 ;  /* 0x0000001c00167310 */ /* 0x0002a20000201800 */
[-C--:B------:R-:W-:Y:S01]  /*1610*/  FMUL R33, R12, R5.reuse ;  /* 0x000000050c217220 */ /* 0x080fe20000400000 */
[----:B------:R-:W-:Y:S01]  /*1620*/  FFMA R31, R30, R5, R31 ;  /* 0x000000051e1f7223 */ /* 0x000fe2000000001f */
[----:B------:R-:W-:Y:S02]  /*1630*/  BSSY.RECONVERGENT B0, `(.L_x_9) ;  /* 0x0000013000007945 */ /* 0x000fe40003800200 */
[----:B------:R-:W-:Y:S01]  /*1640*/  FFMA R33, R33, R11, R0 ;  /* 0x0000000b21217223 */ /* 0x000fe20000000000 */
[----:B-1----:R-:W-:-:S04]  /*1650*/  FMUL R28, R17, R12 ;  /* 0x0000000c111c7220 */ /* 0x002fc80000400000 */
[----:B------:R-:W-:Y:S01]  /*1660*/  FFMA R0, R28, R15, R31 ;  /* 0x0000000f1c007223 */ /* 0x000fe2000000001f */
[----:B--2---:R-:W-:-:S03]  /*1670*/  DADD R22, R22, UR14 ;  /* 0x0000000e16167e29 */ /* 0x004fc60008000000 */
[----:B------:R-:W-:Y:S01]  /*1680*/  FADD R0, R0, -R33 ;  /* 0x8000002100007221 */ /* 0x000fe20000000000 */
[----:B0-----:R-:W-:-:S06]  /*1690*/  ISETP.GE.U32.AND P2, PT, R25, 0x8, PT ;  /* 0x000000081900780c */ /* 0x001fcc0003f46070 */
[----:B------:R-:W0:Y:S08]  /*16a0*/  F2F.F32.F64 R22, R22 ;  /* 0x0000001600167310 */ /* 0x000e300000301000 */
[----:B0-----:R-:W0:Y:S08]  /*16b0*/  MUFU.RCP R29, R22 ;  /* 0x00000016001d7308 */ /* 0x001e300000001000 */
[----:B------:R-:W1:Y:S01]  /*16c0*/  FCHK P0, R0, R22 ;  /* 0x0000001600007302 */ /* 0x000e620000000000 */
[----:B0-----:R-:W-:-:S04]  /*16d0*/  FFMA R2, -R22, R29, 1 ;  /* 0x3f80000016027423 */ /* 0x001fc8000000011d */
[----:B------:R-:W-:-:S04]  /*16e0*/  FFMA R23, R29, R2, R29 ;  /* 0x000000021d177223 */ /* 0x000fc8000000001d */
[----:B------:R-:W-:-:S04]  /*16f0*/  FFMA R2, R0, R23, RZ ;  /* 0x0000001700027223 */ /* 0x000fc800000000ff */
[----:B------:R-:W-:-:S04]  /*1700*/  FFMA R24, -R22, R2, R0 ;  /* 0x0000000216187223 */ /* 0x000fc80000000100 */
[----:B------:R-:W-:Y:S01]  /*1710*/  FFMA R23, R23, R24, R2 ;  /* 0x0000001817177223 */ /* 0x000fe20000000002 */
[----:B-1----:R-:W-:Y:S06]  /*1720*/  @!P0 BRA `(.L_x_10) ;  /* 0x00000000000c8947 */ /* 0x002fec0003800000 */
[----:B------:R-:W-:-:S07]  /*1730*/  MOV R2, 0x1750 ;  /* 0x0000175000027802 */ /* 0x000fce0000000f00 */
[----:B------:R-:W-:Y:S05]  /*1740*/  CALL.REL.NOINC `($__internal_0_$__cuda_sm3x_div_rn_noftz_f32_slowpath) ;  /* 0x0000003400a87944 */ /* 0x000fea0003c00000 */
[----:B------:R-:W-:-:S07]  /*1750*/  MOV R23, R0 ;  /* 0x0000000000177202 */ /* 0x000fce0000000f00 */
.L_x_10:
[----:B------:R-:W-:Y:S05]  /*1760*/  BSYNC.RECONVERGENT B0 ;  /* 0x0000000000007941 */ /* 0x000fea0003800200 */
.L_x_9:
[----:B------:R-:W-:Y:S01]  /*1770*/  FMUL R0, R16, R12 ;  /* 0x0000000c10007220 */ /* 0x000fe20000400000 */
[----:B------:R-:W0:Y:S01]  /*1780*/  MUFU.RCP R31, R22 ;  /* 0x00000016001f7308 */ /* 0x000e220000001000 */
[----:B------:R-:W-:Y:S01]  /*1790*/  FMUL R29, R28, R17 ;  /* 0x000000111c1d7220 */ /* 0x000fe20000400000 */
[C---:B------:R-:W-:Y:S01]  /*17a0*/  FMUL R25, R15.reuse, R13 ;  /* 0x0000000d0f197220 */ /* 0x040fe20000400000 */
[----:B------:R-:W-:Y:S01]  /*17b0*/  FMUL R2, R15, R14 ;  /* 0x0000000e0f027220 */ /* 0x000fe20000400000 */
[----:B------:R-:W-:Y:S01]  /*17c0*/  FMUL R0, R0, R5 ;  /* 0x0000000500007220 */ /* 0x000fe20000400000 */
[----:B------:R-:W-:Y:S02]  /*17d0*/  BSSY.RECONVERGENT B0, `(.L_x_11) ;  /* 0x0000011000007945 */ /* 0x000fe40003800200 */
[----:B------:R-:W-:Y:S01]  /*17e0*/  FFMA R2, R2, R16, R29 ;  /* 0x0000001002027223 */ /* 0x000fe2000000001d */
[----:B------:R-:W-:-:S03]  /*17f0*/  FFMA R25, R25, R17, R0 ;  /* 0x0000001119197223 */ /* 0x000fc60000000000 */
[----:B------:R-:W-:Y:S01]  /*1800*/  FFMA R2, R27, R13, R2 ;  /* 0x0000000d1b027223 */ /* 0x000fe20000000002 */
[----:B------:R-:W-:-:S04]  /*1810*/  FFMA R25, R26, R14, R25 ;  /* 0x0000000e1a197223 */ /* 0x000fc80000000019 */
[----:B------:R-:W-:Y:S01]  /*1820*/  FADD R27, R25, -R2 ;  /* 0x80000002191b7221 */ /* 0x000fe20000000000 */
[----:B0-----:R-:W-:-:S03]  /*1830*/  FFMA R26, -R22, R31, 1 ;  /* 0x3f800000161a7423 */ /* 0x001fc6000000011f */
[----:B------:R-:W0:Y:S01]  /*1840*/  FCHK P0, R27, R22 ;  /* 0x000000161b007302 */ /* 0x000e220000000000 */
[----:B------:R-:W-:-:S04]  /*1850*/  FFMA R26, R31, R26, R31 ;  /* 0x0000001a1f1a7223 */ /* 0x000fc8000000001f */
[----:B------:R-:W-:-:S04]  /*1860*/  FFMA R25, R26, R27, RZ ;  /* 0x0000001b1a197223 */ /* 0x000fc800000000ff */
[----:B------:R-:W-:-:S04]  /*1870*/  FFMA R0, -R22, R25, R27 ;  /* 0x0000001916007223 */ /* 0x000fc8000000011b */
[----:B------:R-:W-:Y:S01]  /*1880*/  FFMA R26, R26, R0, R25 ;  /* 0x000000001a1a7223 */ /* 0x000fe20000000019 */
[----:B0-----:R-:W-:Y:S06]  /*1890*/  @!P0 BRA `(.L_x_12) ;  /* 0x0000000000108947 */ /* 0x001fec0003800000 */
[----:B------:R-:W-:Y:S02]  /*18a0*/  MOV R0, R27 ;  /* 0x0000001b00007202 */ /* 0x000fe40000000f00 */
[----:B------:R-:W-:-:S07]  /*18b0*/  MOV R2, 0x18d0 ;  /* 0x000018d000027802 */ /* 0x000fce0000000f00 */
[----:B------:R-:W-:Y:S05]  /*18c0*/  CALL.REL.NOINC `($__internal_0_$__cuda_sm3x_div_rn_noftz_f32_slowpath) ;  /* 0x0000003400487944 */ /* 0x000fea0003c00000 */
[----:B------:R-:W-:-:S07]  /*18d0*/  MOV R26, R0 ;  /* 0x00000000001a7202 */ /* 0x000fce0000000f00 */
.L_x_12:
[----:B------:R-:W-:Y:S05]  /*18e0*/  BSYNC.RECONVERGENT B0 ;  /* 0x0000000000007941 */ /* 0x000fea0003800200 */
.L_x_11:
[----:B------:R-:W-:Y:S01]  /*18f0*/  FMUL R25, R15, R12 ;  /* 0x0000000c0f197220 */ /* 0x000fe20000400000 */
[----:B------:R-:W-:Y:S01]  /*1900*/  FMUL R0, R12, R11 ;  /* 0x0000000b0c007220 */ /* 0x000fe20000400000 */
[----:B------:R-:W0:Y:S01]  /*1910*/  MUFU.RCP R27, R22 ;  /* 0x00000016001b7308 */ /* 0x000e220000001000 */
[----:B------:R-:W-:Y:S01]  /*1920*/  BSSY.RECONVERGENT B0, `(.L_x_13) ;  /* 0x0000014000007945 */ /* 0x000fe20003800200 */
[----:B------:R-:W-:Y:S01]  /*1930*/  FMUL R25, R25, R16 ;  /* 0x0000001019197220 */ /* 0x000fe20000400000 */
[----:B------:R-:W-:Y:S01]  /*1940*/  FMUL R0, R0, R17 ;  /* 0x0000001100007220 */ /* 0x000fe20000400000 */
[----:B------:R-:W-:Y:S02]  /*1950*/  FMUL R17, R14, R11 ;  /* 0x0000000b0e117220 */ /* 0x000fe40000400000 */
[----:B------:R-:W-:Y:S01]  /*1960*/  FFMA R20, R20, R13, R25 ;  /* 0x0000000d14147223 */ /* 0x000fe20000000019 */
[----:B------:R-:W-:Y:S01]  /*1970*/  FFMA R0, R21, R14, R0 ;  /* 0x0000000e15007223 */ /* 0x000fe20000000000 */
[----:B------:R-:W-:-:S02]  /*1980*/  FMUL R13, R13, R11 ;  /* 0x0000000b0d0d7220 */ /* 0x000fc40000400000 */
[----:B------:R-:W-:Y:S02]  /*1990*/  FFMA R17, R17, R11, R20 ;  /* 0x0000000b11117223 */ /* 0x000fe40000000014 */
        /* <DEDUP_REMOVED lines=12> */
.L_x_14:
[----:B------:R-:W-:Y:S05]  /*1a60*/  BSYNC.RECONVERGENT B0 ;  /* 0x0000000000007941 */ /* 0x000fea0003800200 */
.L_x_13:
[----:B------:R-:W-:Y:S01]  /*1a70*/  HFMA2 R11, -RZ, RZ, 0, 0 ;  /* 0x00000000ff0b7431 */ /* 0x000fe200000001ff */
[----:B------:R-:W-:Y:S01]  /*1a80*/  MOV R27, RZ ;  /* 0x000000ff001b7202 */ /* 0x000fe20000000f00 */
[----:B------:R-:W-:Y:S06]  /*1a90*/  @!P2 BRA `(.L_x_15) ;  /* 0x000000040070a947 */ /* 0x000fec0003800000 */
[----:B------:R-:W-:Y:S01]  /*1aa0*/  MOV R11, RZ ;  /* 0x000000ff000b7202 */ /* 0x000fe20000000f00 */
[----:B------:R-:W0:Y:S01]  /*1ab0*/  LDCU UR6, c[0x0][0x3b8] ;  /* 0x00007700ff0677ac */ /* 0x000e220008000800 */
[----:B------:R-:W-:-:S07]  /*1ac0*/  MOV R27, RZ ;  /* 0x000000ff001b7202 */ /* 0x000fce0000000f00 */
.L_x_16:
[----:B------:R-:W1:Y:S08]  /*1ad0*/  LDC.64 R12, c[0x0][0x388] ;  /* 0x0000e200ff0c7b82 */ /* 0x000e700000000a00 */
[----:B------:R-:W2:Y:S01]  /*1ae0*/  LDC.64 R14, c[0x0][0x380] ;  /* 0x0000e000ff0e7b82 */ /* 0x000ea20000000a00 */
[----:B-1----:R-:W-:-:S05]  /*1af0*/  IMAD.WIDE.U32 R12, R11, 0x4, R12 ;  /* 0x000000040b0c7825 */ /* 0x002fca00078e000c */
[----:B------:R-:W3:Y:S01]  /*1b00*/  LDG.E R29, desc[UR8][R12.64] ;  /* 0x000000080c1d7981 */ /* 0x000ee2000c1e1900 */
[----:B--2---:R-:W-:-:S03]  /*1b10*/  IMAD.WIDE.U32 R14, R11, 0x4, R14 ;  /* 0x000000040b0e7825 */ /* 0x004fc600078e000e */
[----:B------:R-:W2:Y:S04]  /*1b20*/  LDG.E R25, desc[UR8][R12.64+0x8] ;  /* 0x000008080c197981 */ /* 0x000ea8000c1e1900 */
[----:B------:R-:W4:Y:S04]  /*1b30*/  LDG.E R32, desc[UR8][R14.64] ;  /* 0x000000080e207981 */ /* 0x000f28000c1e1900 */
[----:B------:R-:W5:Y:S01]  /*1b40*/  LDG.E R2, desc[UR8][R14.64+0x8] ;  /* 0x000008080e027981 */ /* 0x000f62000c1e1900 */
[----:B------:R-:W-:-:S03]  /*1b50*/  IMAD.WIDE.U32 R16, R11, 0x4, R18 ;  /* 0x000000040b107825 */ /* 0x000fc600078e0012 */
[----:B------:R-:W5:Y:S04]  /*1b60*/  LDG.E R21, desc[UR8][R12.64+0x4] ;  /* 0x000004080c157981 */ /* 0x000f68000c1e1900 */
        /* <DEDUP_REMOVED lines=12> */
[----:B------:R1:W5:Y:S04]  /*1c30*/  LDG.E R36, desc[UR8][R12.64+0x1c] ;  /* 0x00001c080c247981 */ /* 0x000368000c1e1900 */
[----:B------:R-:W5:Y:S01]  /*1c40*/  LDG.E R12, desc[UR8][R16.64+0x10] ;  /* 0x00001008100c7981 */ /* 0x000f62000c1e1900 */
[----:B---3--:R-:W-:-:S04]  /*1c50*/  FMUL R29, R29, R26 ;  /* 0x0000001a1d1d7220 */ /* 0x008fc80000400000 */
[----:B----4-:R-:W-:Y:S02]  /*1c60*/  FFMA R32, R32, R23, R29 ;  /* 0x0000001720207223 */ /* 0x010fe4000000001d */
[----:B------:R-:W3:Y:S01]  /*1c70*/  LDG.E R29, desc[UR8][R16.64+0x4] ;  /* 0x00000408101d7981 */ /* 0x000ee2000c1e1900 */
[----:B--2---:R-:W-:-:S04]  /*1c80*/  FMUL R25, R25, R26 ;  /* 0x0000001a19197220 */ /* 0x004fc80000400000 */
[----:B-----5:R-:W-:Y:S02]  /*1c90*/  FFMA R25, R2, R23, R25 ;  /* 0x0000001702197223 */ /* 0x020fe40000000019 */
[----:B------:R-:W2:Y:S01]  /*1ca0*/  LDG.E R2, desc[UR8][R16.64+0xc] ;  /* 0x00000c0810027981 */ /* 0x000ea2000c1e1900 */
[----:B-1----:R-:W-:Y:S01]  /*1cb0*/  FADD R13, R32, R0 ;  /* 0x00000000200d7221 */ /* 0x002fe20000000000 */
[----:B------:R-:W-:-:S04]  /*1cc0*/  FMUL R21, R21, R26 ;  /* 0x0000001a15157220 */ /* 0x000fc80000400000 */
[----:B------:R-:W-:Y:S02]  /*1cd0*/  FFMA R21, R20, R23, R21 ;  /* 0x0000001714157223 */ /* 0x000fe40000000015 */
[----:B------:R-:W4:Y:S01]  /*1ce0*/  LDG.E R20, desc[UR8][R16.64+0x1c] ;  /* 0x00001c0810147981 */ /* 0x000f22000c1e1900 */
[----:B------:R-:W-:Y:S01]  /*1cf0*/  FADD R13, R13, -R14 ;  /* 0x8000000e0d0d7221 */ /* 0x000fe20000000000 */
[----:B------:R-:W-:-:S04]  /*1d00*/  FADD R14, R21, R0 ;  /* 0x00000000150e7221 */ /* 0x000fc80000000000 */
[----:B0-----:R-:W-:Y:S02]  /*1d10*/  FSETP.GEU.AND P0, PT, |R13|, UR6, PT ;  /* 0x000000060d007c0b */ /* 0x001fe4000bf0e200 */
[----:B------:R-:W5:Y:S01]  /*1d20*/  LDG.E R13, desc[UR8][R16.64+0x14] ;  /* 0x00001408100d7981 */ /* 0x000f62000c1e1900 */
[----:B---3--:R-:W-:-:S03]  /*1d30*/  FADD R29, R14, -R29 ;  /* 0x8000001d0e1d7221 */ /* 0x008fc60000000000 */
[----:B------:R0:W3:Y:S01]  /*1d40*/  LDG.E R14, desc[UR8][R16.64+0x18] ;  /* 0x00001808100e7981 */ /* 0x0000e2000c1e1900 */
[----:B------:R-:W-:-:S04]  /*1d50*/  FMUL R31, R31, R26 ;  /* 0x0000001a1f1f7220 */ /* 0x000fc80000400000 */
[-C--:B------:R-:W-:Y:S01]  /*1d60*/  FFMA R31, R22, R23.reuse, R31 ;  /* 0x00000017161f7223 */ /* 0x080fe2000000001f */
[--C-:B------:R-:W-:Y:S01]  /*1d70*/  FADD R22, R25, R0.reuse ;  /* 0x0000000019167221 */ /* 0x100fe20000000000 */
[----:B------:R-:W-:Y:S01]  /*1d80*/  FSETP.GEU.AND P1, PT, |R29|, UR6, PT ;  /* 0x000000061d007c0b */ /* 0x000fe2000bf2e200 */
[-C--:B------:R-:W-:Y:S02]  /*1d90*/  FMUL R37, R37, R26.reuse ;  /* 0x0000001a25257220 */ /* 0x080fe40000400000 */
[----:B------:R-:W-:Y:S01]  /*1da0*/  FADD R15, R22, -R15 ;  /* 0x8000000f160f7221 */ /* 0x000fe20000000000 */
[----:B------:R-:W-:Y:S01]  /*1db0*/  IADD3 R21, PT, PT, R27, 0x1, RZ ;  /* 0x000000011b157810 */ /* 0x000fe20007ffe0ff */
[----:B------:R-:W-:Y:S01]  /*1dc0*/  FADD R31, R31, R0 ;  /* 0x000000001f1f7221 */ /* 0x000fe20000000000 */
[----:B------:R-:W-:Y:S01]  /*1dd0*/  @P0 IADD3 R21, PT, PT, R27, RZ, RZ ;  /* 0x000000ff1b150210 */ /* 0x000fe20007ffe0ff */
[----:B------:R-:W-:Y:S01]  /*1de0*/  FFMA R37, R30, R23, R37 ;  /* 0x000000171e257223 */ /* 0x000fe20000000025 */
[----:B------:R-:W-:Y:S01]  /*1df0*/  FSETP.GEU.AND P0, PT, |R15|, UR6, PT ;  /* 0x000000060f007c0b */ /* 0x000fe2000bf0e200 */
[----:B--2---:R-:W-:Y:S01]  /*1e00*/  FADD R2, R31, -R2 ;  /* 0x800000021f027221 */ /* 0x004fe20000000000 */
[----:B------:R-:W-:Y:S01]  /*1e10*/  FMUL R35, R35, R26 ;  /* 0x0000001a23237220 */ /* 0x000fe20000400000 */
[----:B------:R-:W-:Y:S01]  /*1e20*/  FADD R37, R37, R0 ;  /* 0x0000000025257221 */ /* 0x000fe20000000000 */
[----:B------:R-:W-:-:S02]  /*1e30*/  IADD3 R15, PT, PT, R21, 0x1, RZ ;  /* 0x00000001150f7810 */ /* 0x000fc40007ffe0ff */
[----:B------:R-:W-:Y:S01]  /*1e40*/  @P1 IADD3 R15, PT, PT, R21, RZ, RZ ;  /* 0x000000ff150f1210 */ /* 0x000fe20007ffe0ff */
[----:B------:R-:W-:Y:S01]  /*1e50*/  FADD R12, R37, -R12 ;  /* 0x8000000c250c7221 */ /* 0x000fe20000000000 */
[----:B------:R-:W-:Y:S01]  /*1e60*/  FSETP.GEU.AND P1, PT, |R2|, UR6, PT ;  /* 0x0000000602007c0b */ /* 0x000fe2000bf2e200 */
[-C--:B------:R-:W-:Y:S01]  /*1e70*/  FFMA R35, R28, R23.reuse, R35 ;  /* 0x000000171c237223 */ /* 0x080fe20000000023 */
[----:B------:R-:W-:Y:S01]  /*1e80*/  FMUL R33, R33, R26 ;  /* 0x0000001a21217220 */ /* 0x000fe20000400000 */
[C---:B0-----:R-:W-:Y:S02]  /*1e90*/  IADD3 R16, PT, PT, R15.reuse, 0x1, RZ ;  /* 0x000000010f107810 */ /* 0x041fe40007ffe0ff */
[----:B------:R-:W-:Y:S01]  /*1ea0*/  @P0 IADD3 R16, PT, PT, R15, RZ, RZ ;  /* 0x000000ff0f100210 */ /* 0x000fe20007ffe0ff */
[----:B------:R-:W-:Y:S01]  /*1eb0*/  FADD R2, R35, R0 ;  /* 0x0000000023027221 */ /* 0x000fe20000000000 */
[----:B------:R-:W-:Y:S01]  /*1ec0*/  FSETP.GEU.AND P0, PT, |R12|, UR6, PT ;  /* 0x000000060c007c0b */ /* 0x000fe2000bf0e200 */
[----:B------:R-:W-:Y:S01]  /*1ed0*/  FFMA R33, R24, R23, R33 ;  /* 0x0000001718217223 */ /* 0x000fe20000000021 */
[----:B------:R-:W-:-:S03]  /*1ee0*/  IADD3 R12, PT, PT, R16, 0x1, RZ ;  /* 0x00000001100c7810 */ /* 0x000fc60007ffe0ff */
[----:B------:R-:W-:Y:S01]  /*1ef0*/  FADD R33, R33, R0 ;  /* 0x0000000021217221 */ /* 0x000fe20000000000 */
[----:B------:R-:W-:Y:S01]  /*1f00*/  @P1 IADD3 R12, PT, PT, R16, RZ, RZ ;  /* 0x000000ff100c1210 */ /* 0x000fe20007ffe0ff */
[----:B-----5:R-:W-:Y:S01]  /*1f10*/  FADD R2, R2, -R13 ;  /* 0x8000000d02027221 */ /* 0x020fe20000000000 */
[----:B------:R-:W-:-:S04]  /*1f20*/  FMUL R13, R36, R26 ;  /* 0x0000001a240d7220 */ /* 0x000fc80000400000 */
[----:B------:R-:W-:Y:S02]  /*1f30*/  FSETP.GEU.AND P1, PT, |R2|, UR6, PT ;  /* 0x0000000602007c0b */ /* 0x000fe4000bf2e200 */
[C---:B------:R-:W-:Y:S02]  /*1f40*/  IADD3 R2, PT, PT, R12.reuse, 0x1, RZ ;  /* 0x000000010c027810 */ /* 0x040fe40007ffe0ff */
[----:B------:R-:W-:Y:S01]  /*1f50*/  @P0 IADD3 R2, PT, PT, R12, RZ, RZ ;  /* 0x000000ff0c020210 */ /* 0x000fe20007ffe0ff */
[----:B------:R-:W-:-:S03]  /*1f60*/  FFMA R13, R34, R23, R13 ;  /* 0x00000017220d7223 */ /* 0x000fc6000000000d */
[----:B------:R-:W-:Y:S01]  /*1f70*/  IADD3 R12, PT, PT, R2, 0x1, RZ ;  /* 0x00000001020c7810 */ /* 0x000fe20007ffe0ff */
[----:B------:R-:W-:Y:S01]  /*1f80*/  FADD R13, R13, R0 ;  /* 0x000000000d0d7221 */ /* 0x000fe20000000000 */
[----:B------:R-:W-:-:S03]  /*1f90*/  IADD3 R11, PT, PT, R11, 0x8, RZ ;  /* 0x000000080b0b7810 */ /* 0x000fc60007ffe0ff */
[----:B------:R-:W-:Y:S01]  /*1fa0*/  @P1 IADD3 R12, PT, PT, R2, RZ, RZ ;  /* 0x000000ff020c1210 */ /* 0x000fe20007ffe0ff */
[----:B----4-:R-:W-:-:S03]  /*1fb0*/  FADD R13, R13, -R20 ;  /* 0x800000140d0d7221 */ /* 0x010fc60000000000 */
[----:B------:R-:W-:Y:S02]  /*1fc0*/  IADD3 R2, PT, PT, R12, 0x1, RZ ;  /* 0x000000010c027810 */ /* 0x000fe40007ffe0ff */
[----:B------:R-:W-:Y:S01]  /*1fd0*/  FSETP.GEU.AND P1, PT, |R13|, UR6, PT ;  /* 0x000000060d007c0b */ /* 0x000fe2000bf2e200 */
[----:B---3--:R-:W-:-:S05]  /*1fe0*/  FADD R14, R33, -R14 ;  /* 0x8000000e210e7221 */ /* 0x008fca0000000000 */
[----:B------:R-:W-:-:S13]  /*1ff0*/  FSETP.GEU.AND P0, PT, |R14|, UR6, PT ;  /* 0x000000060e007c0b */ /* 0x000fda000bf0e200 */
[----:B------:R-:W-:Y:S02]  /*2000*/  @P0 IADD3 R2, PT, PT, R12, RZ, RZ ;  /* 0x000000ff0c020210 */ /* 0x000fe40007ffe0ff */
[----:B------:R-:W-:Y:S02]  /*2010*/  ISETP.NE.AND P0, PT, R11, UR5, PT ;  /* 0x000000050b007c0c */ /* 0x000fe4000bf05270 */
[C---:B------:R-:W-:Y:S02]  /*2020*/  IADD3 R27, PT, PT, R2.reuse, 0x1, RZ ;  /* 0x00000001021b7810 */ /* 0x040fe40007ffe0ff */
[----:B------:R-:W-:-:S09]  /*2030*/  @P1 IADD3 R27, PT, PT, R2, RZ, RZ ;  /* 0x000000ff021b1210 */ /* 0x000fd20007ffe0ff */
[----:B------:R-:W-:Y:S05]  /*2040*/  @P0 BRA `(.L_x_16) ;  /* 0xfffffff800a00947 */ /* 0x000fea000383ffff */
[----:B------:R-:W-:-:S07]  /*2050*/  MOV R11, UR5 ;  /* 0x00000005000b7c02 */ /* 0x000fce0008000f00 */
.L_x_15:
[----:B------:R-:W-:-:S09]  /*2060*/  UISETP.NE.AND UP0, UPT, UR10, URZ, UPT ;  /* 0x000000ff0a00728c */ /* 0x000fd2000bf05270 */
[----:B------:R-:W-:Y:S05]  /*2070*/  BRA.U !UP0, `(.L_x_17) ;  /* 0x0000000508987547 */ /* 0x000fea000b800000 */
[----:B------:R-:W0:Y:S01]  /*2080*/  LDCU UR6, c[0x0][0x3a4] ;  /* 0x00007480ff0677ac */ /* 0x000e220008000800 */
[----:B------:R-:W-:-:S04]  /*2090*/  UIADD3 UR11, UPT, UPT, UR10, -0x1, URZ ;  /* 0xffffffff0a0b7890 */ /* 0x000fc8000fffe0ff */
[----:B------:R-:W-:Y:S02]  /*20a0*/  UISETP.GE.U32.AND UP0, UPT, UR11, 0x3, UPT ;  /* 0x000000030b00788c */ /* 0x000fe4000bf06070 */
[----:B0-----:R-:W-:-:S07]  /*20b0*/  ULOP3.LUT UP1, UR12, UR6, 0x3, URZ, 0xc0, !UPT ;  /* 0x00000003060c7892 */ /* 0x001fce000f82c0ff */
[----:B------:R-:W-:Y:S05]  /*20c0*/  BRA.U !UP0, `(.L_x_18) ;  /* 0x0000000108bc7547 */ /* 0x000fea000b800000 */
[----:B------:R-:W0:Y:S08]  /*20d0*/  LDC.64 R14, c[0x0][0x388] ;  /* 0x0000e200ff0e7b82 */ /* 0x000e300000000a00 */
[----:B------:R-:W1:Y:S01]  /*20e0*/  LDC.64 R12, c[0x0][0x380] ;  /* 0x0000e000ff0c7b82 */ /* 0x000e620000000a00 */
[C---:B------:R-:W-:Y:S01]  /*20f0*/  IMAD.WIDE.U32 R16, R11.reuse, 0x4, R18 ;  /* 0x000000040b107825 */ /* 0x040fe200078e0012 */
[----:B------:R-:W2:Y:S04]  /*2100*/  LDCU UR11, c[0x0][0x3b8] ;  /* 0x00007700ff0b77ac */ /* 0x000ea80008000800 */
[----:B------:R-:W3:Y:S04]  /*2110*/  LDG.E R32, desc[UR8][R16.64] ;  /* 0x0000000810207981 */ /* 0x000ee8000c1e1900 */
[----:B------:R-:W4:Y:S04]  /*2120*/  LDG.E R2, desc[UR8][R16.64+0x4] ;  /* 0x0000040810027981 */ /* 0x000f28000c1e1900 */
[----:B------:R-:W5:Y:S01]  /*2130*/  LDG.E R24, desc[UR8][R16.64+0x8] ;  /* 0x0000080810187981 */ /* 0x000f62000c1e1900 */
[----:B0-----:R-:W-:-:S03]  /*2140*/  IMAD.WIDE.U32 R14, R11, 0x4, R14 ;  /* 0x000000040b0e7825 */ /* 0x001fc600078e000e */
[----:B------:R-:W5:Y:S04]  /*2150*/  LDG.E R29, desc[UR8][R16.64+0xc] ;  /* 0x00000c08101d7981 */ /* 0x000f68000c1e1900 */
[----:B------:R-:W2:Y:S01]  /*2160*/  LDG.E R31, desc[UR8][R14.64] ;  /* 0x000000080e1f7981 */ /* 0x000ea2000c1e1900 */
[----:B-1----:R-:W-:-:S03]  /*2170*/  IMAD.WIDE.U32 R12, R11, 0x4, R12 ;  /* 0x000000040b0c7825 */ /* 0x002fc600078e000c */
[----:B------:R-:W3:Y:S04]  /*2180*/  LDG.E R33, desc[UR8][R14.64+0x4] ;  /* 0x000004080e217981 */ /* 0x000ee8000c1e1900 */
[----:B------:R-:W4:Y:S04]  /*2190*/  LDG.E R30, desc[UR8][R12.64] ;  /* 0x000000080c1e7981 */ /* 0x000f28000c1e1900 */
[----:B------:R-:W5:Y:S04]  /*21a0*/  LDG.E R22, desc[UR8][R12.64+0x4] ;  /* 0x000004080c167981 */ /* 0x000f68000c1e1900 */
[----:B------:R-:W5:Y:S04]  /*21b0*/  LDG.E R21, desc[UR8][R14.64+0x8] ;  /* 0x000008080e157981 */ /* 0x000f68000c1e1900 */
[----:B------:R-:W5:Y:S04]  /*21c0*/  LDG.E R20, desc[UR8][R12.64+0x8] ;  /* 0x000008080c147981 */ /* 0x000f68000c1e1900 */
[----:B------:R-:W5:Y:S04]  /*21d0*/  LDG.E R25, desc[UR8][R14.64+0xc] ;  /* 0x00000c080e197981 */ /* 0x000f68000c1e1900 */
[----:B------:R0:W5:Y:S02]  /*21e0*/  LDG.E R28, desc[UR8][R12.64+0xc] ;  /* 0x00000c080c1c7981 */ /* 0x000164000c1e1900 */
[----:B0-----:R-:W-:-:S02]  /*21f0*/  IADD3 R12, PT, PT, R27, 0x1, RZ ;  /* 0x000000011b0c7810 */ /* 0x001fc40007ffe0ff */
[----:B------:R-:W-:Y:S01]  /*2200*/  IADD3 R11, PT, PT, R11, 0x4, RZ ;  /* 0x000000040b0b7810 */ /* 0x000fe20007ffe0ff */
[-C--:B--2---:R-:W-:Y:S01]  /*2210*/  FMUL R31, R31, R26.reuse ;  /* 0x0000001a1f1f7220 */ /* 0x084fe20000400000 */
[----:B---3--:R-:W-:-:S03]  /*2220*/  FMUL R33, R33, R26 ;  /* 0x0000001a21217220 */ /* 0x008fc60000400000 */
[----:B----4-:R-:W-:-:S04]  /*2230*/  FFMA R31, R30, R23, R31 ;  /* 0x000000171e1f7223 */ /* 0x010fc8000000001f */
[----:B------:R-:W-:Y:S01]  /*2240*/  FADD R31, R31, R0 ;  /* 0x000000001f1f7221 */ /* 0x000fe20000000000 */
[----:B-----5:R-:W-:-:S03]  /*2250*/  FFMA R33, R22, R23, R33 ;  /* 0x0000001716217223 */ /* 0x020fc60000000021 */
[----:B------:R-:W-:Y:S01]  /*2260*/  FADD R31, R31, -R32 ;  /* 0x800000201f1f7221 */ /* 0x000fe20000000000 */
[----:B------:R-:W-:Y:S01]  /*2270*/  FADD R33, R33, R0 ;  /* 0x0000000021217221 */ /* 0x000fe20000000000 */
[----:B------:R-:W-:-:S03]  /*2280*/  FMUL R21, R21, R26 ;  /* 0x0000001a15157220 */ /* 0x000fc60000400000 */
[----:B------:R-:W-:Y:S01]  /*2290*/  FSETP.GEU.AND P0, PT, |R31|, UR11, PT ;  /* 0x0000000b1f007c0b */ /* 0x000fe2000bf0e200 */
[----:B------:R-:W-:Y:S01]  /*22a0*/  FADD R2, R33, -R2 ;  /* 0x8000000221027221 */ /* 0x000fe20000000000 */
[----:B------:R-:W-:Y:S01]  /*22b0*/  FFMA R21, R20, R23, R21 ;  /* 0x0000001714157223 */ /* 0x000fe20000000015 */
[----:B------:R-:W-:-:S03]  /*22c0*/  FMUL R25, R25, R26 ;  /* 0x0000001a19197220 */ /* 0x000fc60000400000 */
[----:B------:R-:W-:Y:S01]  /*22d0*/  FADD R21, R21, R0 ;  /* 0x0000000015157221 */ /* 0x000fe20000000000 */
[----:B------:R-:W-:Y:S01]  /*22e0*/  FSETP.GEU.AND P1, PT, |R2|, UR11, PT ;  /* 0x0000000b02007c0b */ /* 0x000fe2000bf2e200 */
[----:B------:R-:W-:Y:S02]  /*22f0*/  FFMA R25, R28, R23, R25 ;  /* 0x000000171c197223 */ /* 0x000fe40000000019 */
[----:B------:R-:W-:Y:S02]  /*2300*/  FADD R21, R21, -R24 ;  /* 0x8000001815157221 */ /* 0x000fe40000000000 */
[----:B------:R-:W-:Y:S01]  /*2310*/  FADD R2, R25, R0 ;  /* 0x0000000019027221 */ /* 0x000fe20000000000 */
[----:B------:R-:W-:Y:S02]  /*2320*/  @P0 IADD3 R12, PT, PT, R27, RZ, RZ ;  /* 0x000000ff1b0c0210 */ /* 0x000fe40007ffe0ff */
[----:B------:R-:W-:Y:S01]  /*2330*/  FSETP.GEU.AND P0, PT, |R21|, UR11, PT ;  /* 0x0000000b15007c0b */ /* 0x000fe2000bf0e200 */
[----:B------:R-:W-:Y:S01]  /*2340*/  FADD R2, R2, -R29 ;  /* 0x8000001d02027221 */ /* 0x000fe20000000000 */
[----:B------:R-:W-:-:S03]  /*2350*/  IADD3 R13, PT, PT, R12, 0x1, RZ ;  /* 0x000000010c0d7810 */ /* 0x000fc60007ffe0ff */
[----:B------:R-:W-:Y:S02]  /*2360*/  @P1 IADD3 R13, PT, PT, R12, RZ, RZ ;  /* 0x000000ff0c0d1210 */ /* 0x000fe40007ffe0ff */
[----:B------:R-:W-:Y:S02]  /*2370*/  FSETP.GEU.AND P1, PT, |R2|, UR11, PT ;  /* 0x0000000b02007c0b */ /* 0x000fe4000bf2e200 */
[----:B------:R-:W-:-:S04]  /*2380*/  IADD3 R2, PT, PT, R13, 0x1, RZ ;  /* 0x000000010d027810 */ /* 0x000fc80007ffe0ff */
[----:B------:R-:W-:-:S04]  /*2390*/  @P0 IADD3 R2, PT, PT, R13, RZ, RZ ;  /* 0x000000ff0d020210 */ /* 0x000fc80007ffe0ff */
[----:B------:R-:W-:-:S03]  /*23a0*/  IADD3 R27, PT, PT, R2, 0x1, RZ ;  /* 0x00000001021b7810 */ /* 0x000fc60007ffe0ff */
[----:B------:R-:W-:-:S07]  /*23b0*/  @P1 IADD3 R27, PT, PT, R2, RZ, RZ ;  /* 0x000000ff021b1210 */ /* 0x000fce0007ffe0ff */
.L_x_18:
[----:B------:R-:W-:Y:S05]  /*23c0*/  BRA.U !UP1, `(.L_x_17) ;  /* 0x0000000109c47547 */ /* 0x000fea000b800000 */
[----:B------:R-:W-:Y:S02]  /*23d0*/  UISETP.NE.AND UP0, UPT, UR12, 0x1, UPT ;  /* 0x000000010c00788c */ /* 0x000fe4000bf05270 */
[----:B------:R-:W-:-:S04]  /*23e0*/  ULOP3.LUT UR6, UR6, 0x1, URZ, 0xc0, !UPT ;  /* 0x0000000106067892 */ /* 0x000fc8000f8ec0ff */
[----:B------:R-:W-:-:S03]  /*23f0*/  UISETP.NE.U32.AND UP1, UPT, UR6, 0x1, UPT ;  /* 0x000000010600788c */ /* 0x000fc6000bf25070 */
[----:B------:R-:W-:Y:S08]  /*2400*/  BRA.U !UP0, `(.L_x_19) ;  /* 0x00000001086c7547 */ /* 0x000ff0000b800000 */
[----:B------:R-:W0:Y:S08]  /*2410*/  LDC.64 R14, c[0x0][0x388] ;  /* 0x0000e200ff0e7b82 */ /* 0x000e300000000a00 */
[----:B------:R-:W1:Y:S01]  /*2420*/  LDC.64 R12, c[0x0][0x380] ;  /* 0x0000e000ff0c7b82 */ /* 0x000e620000000a00 */
[C---:B------:R-:W-:Y:S01]  /*2430*/  IMAD.WIDE.U32 R16, R11.reuse, 0x4, R18 ;  /* 0x000000040b107825 */ /* 0x040fe200078e0012 */
[----:B------:R-:W2:Y:S04]  /*2440*/  LDCU UR6, c[0x0][0x3b8] ;  /* 0x00007700ff0677ac */ /* 0x000ea80008000800 */
[----:B------:R-:W3:Y:S04]  /*2450*/  LDG.E R20, desc[UR8][R16.64] ;  /* 0x0000000810147981 */ /* 0x000ee8000c1e1900 */
[----:B------:R-:W4:Y:S01]  /*2460*/  LDG.E R24, desc[UR8][R16.64+0x4] ;  /* 0x0000040810187981 */ /* 0x000f22000c1e1900 */
[----:B0-----:R-:W-:-:S05]  /*2470*/  IMAD.WIDE.U32 R14, R11, 0x4, R14 ;  /* 0x000000040b0e7825 */ /* 0x001fca00078e000e */
[----:B------:R-:W5:Y:S01]  /*2480*/  LDG.E R21, desc[UR8][R14.64] ;  /* 0x000000080e157981 */ /* 0x000f62000c1e1900 */
[----:B-1----:R-:W-:-:S03]  /*2490*/  IMAD.WIDE.U32 R12, R11, 0x4, R12 ;  /* 0x000000040b0c7825 */ /* 0x002fc600078e000c */
[----:B------:R-:W2:Y:S04]  /*24a0*/  LDG.E R25, desc[UR8][R14.64+0x4] ;  /* 0x000004080e197981 */ /* 0x000ea8000c1e1900 */
[----:B------:R-:W3:Y:S04]  /*24b0*/  LDG.E R2, desc[UR8][R12.64] ;  /* 0x000000080c027981 */ /* 0x000ee8000c1e1900 */
[----:B------:R-:W4:Y:S01]  /*24c0*/  LDG.E R22, desc[UR8][R12.64+0x4] ;  /* 0x000004080c167981 */ /* 0x000f22000c1e1900 */
[----:B------:R-:W-:Y:S01]  /*24d0*/  IADD3 R11, PT, PT, R11, 0x2, RZ ;  /* 0x000000020b0b7810 */ /* 0x000fe20007ffe0ff */
[-C--:B-----5:R-:W-:Y:S01]  /*24e0*/  FMUL R21, R21, R26.reuse ;  /* 0x0000001a15157220 */ /* 0x0a0fe20000400000 */
[----:B--2---:R-:W-:-:S03]  /*24f0*/  FMUL R25, R25, R26 ;  /* 0x0000001a19197220 */ /* 0x004fc60000400000 */
[----:B---3--:R-:W-:-:S04]  /*2500*/  FFMA R21, R2, R23, R21 ;  /* 0x0000001702157223 */ /* 0x008fc80000000015 */
[----:B------:R-:W-:Y:S01]  /*2510*/  FADD R21, R21, R0 ;  /* 0x0000000015157221 */ /* 0x000fe20000000000 */
[----:B----4-:R-:W-:-:S03]  /*2520*/  FFMA R25, R22, R23, R25 ;  /* 0x0000001716197223 */ /* 0x010fc60000000019 */
[----:B------:R-:W-:Y:S01]  /*2530*/  FADD R20, R21, -R20 ;  /* 0x8000001415147221 */ /* 0x000fe20000000000 */
[----:B------:R-:W-:-:S04]  /*2540*/  FADD R25, R25, R0 ;  /* 0x0000000019197221 */ /* 0x000fc80000000000 */
[----:B------:R-:W-:Y:S01]  /*2550*/  FSETP.GEU.AND P0, PT, |R20|, UR6, PT ;  /* 0x0000000614007c0b */ /* 0x000fe2000bf0e200 */
[----:B------:R-:W-:-:S05]  /*2560*/  FADD R24, R25, -R24 ;  /* 0x8000001819187221 */ /* 0x000fca0000000000 */
[----:B------:R-:W-:Y:S02]  /*2570*/  FSETP.GEU.AND P1, PT, |R24|, UR6, PT ;  /* 0x0000000618007c0b */ /* 0x000fe4000bf2e200 */
[----:B------:R-:W-:-:S05]  /*2580*/  IADD3 R2, PT, PT, R27, 0x1, RZ ;  /* 0x000000011b027810 */ /* 0x000fca0007ffe0ff */
[----:B------:R-:W-:-:S04]  /*2590*/  @P0 IADD3 R2, PT, PT, R27, RZ, RZ ;  /* 0x000000ff1b020210 */ /* 0x000fc80007ffe0ff */
[C---:B------:R-:W-:Y:S02]  /*25a0*/  IADD3 R27, PT, PT, R2.reuse, 0x1, RZ ;  /* 0x00000001021b7810 */ /* 0x040fe40007ffe0ff */
[----:B------:R-:W-:-:S07]  /*25b0*/  @P1 IADD3 R27, PT, PT, R2, RZ, RZ ;  /* 0x000000ff021b1210 */ /* 0x000fce0007ffe0ff */
.L_x_19:
[----:B------:R-:W-:Y:S05]  /*25c0*/  BRA.U UP1, `(.L_x_17) ;  /* 0x0000000101447547 */ /* 0x000fea000b800000 */
[----:B------:R-:W0:Y:S08]  /*25d0*/  LDC.64 R14, c[0x0][0x388] ;  /* 0x0000e200ff0e7b82 */ /* 0x000e300000000a00 */
[----:B------:R-:W1:Y:S01]  /*25e0*/  LDC.64 R12, c[0x0][0x380] ;  /* 0x0000e000ff0c7b82 */ /* 0x000e620000000a00 */
[C---:B------:R-:W-:Y:S01]  /*25f0*/  IMAD.WIDE.U32 R16, R11.reuse, 0x4, R18 ;  /* 0x000000040b107825 */ /* 0x040fe200078e0012 */
[----:B------:R-:W2:Y:S05]  /*2600*/  LDCU UR6, c[0x0][0x3b8] ;  /* 0x00007700ff0677ac */ /* 0x000eaa0008000800 */
[----:B------:R-:W3:Y:S01]  /*2610*/  LDG.E R16, desc[UR8][R16.64] ;  /* 0x0000000810107981 */ /* 0x000ee2000c1e1900 */
[----:B0-----:R-:W-:-:S06]  /*2620*/  IMAD.WIDE.U32 R14, R11, 0x4, R14 ;  /* 0x000000040b0e7825 */ /* 0x001fcc00078e000e */
[----:B------:R-:W4:Y:S01]  /*2630*/  LDG.E R15, desc[UR8][R14.64] ;  /* 0x000000080e0f7981 */ /* 0x000f22000c1e1900 */
[----:B-1----:R-:W-:-:S06]  /*2640*/  IMAD.WIDE.U32 R12, R11, 0x4, R12 ;  /* 0x000000040b0c7825 */ /* 0x002fcc00078e000c */
[----:B------:R-:W5:Y:S01]  /*2650*/  LDG.E R12, desc[UR8][R12.64] ;  /* 0x000000080c0c7981 */ /* 0x000f62000c1e1900 */
[----:B------:R-:W-:Y:S01]  /*2660*/  IADD3 R2, PT, PT, R27, 0x1, RZ ;  /* 0x000000011b027810 */ /* 0x000fe20007ffe0ff */
[----:B----4-:R-:W-:-:S04]  /*2670*/  FMUL R11, R15, R26 ;  /* 0x0000001a0f0b7220 */ /* 0x010fc80000400000 */
[----:B-----5:R-:W-:-:S04]  /*2680*/  FFMA R11, R12, R23, R11 ;  /* 0x000000170c0b7223 */ /* 0x020fc8000000000b */
[----:B------:R-:W-:-:S04]  /*2690*/  FADD R11, R11, R0 ;  /* 0x000000000b0b7221 */ /* 0x000fc80000000000 */
[----:B---3--:R-:W-:-:S05]  /*26a0*/  FADD R11, R11, -R16 ;  /* 0x800000100b0b7221 */ /* 0x008fca0000000000 */
[----:B--2---:R-:W-:-:S13]  /*26b0*/  FSETP.GEU.AND P0, PT, |R11|, UR6, PT ;  /* 0x000000060b007c0b */ /* 0x004fda000bf0e200 */
[----:B------:R-:W-:-:S04]  /*26c0*/  @P0 IADD3 R2, PT, PT, R27, RZ, RZ ;  /* 0x000000ff1b020210 */ /* 0x000fc80007ffe0ff */
[----:B------:R-:W-:-:S07]  /*26d0*/  MOV R27, R2 ;  /* 0x00000002001b7202 */ /* 0x000fce0000000f00 */
.L_x_17:
[----:B------:R-:W0:Y:S01]  /*26e0*/  LDCU UR6, c[0x0][0x3b0] ;  /* 0x00007600ff0677ac */ /* 0x000e220008000800 */
[----:B------:R-:W-:Y:S02]  /*26f0*/  IADD3 R7, PT, PT, R7, 0x1, RZ ;  /* 0x0000000107077810 */ /* 0x000fe40007ffe0ff */
[CC--:B------:R-:W-:Y:S02]  /*2700*/  ISETP.GE.AND P0, PT, R27.reuse, R10.reuse, PT ;  /* 0x0000000a1b00720c */ /* 0x0c0fe40003f06270 */
[----:B------:R-:W-:Y:S02]  /*2710*/  VIMNMX R10, PT, PT, R27, R10, !PT ;  /* 0x0000000a1b0a7248 */ /* 0x000fe40007fe0100 */
[----:B------:R-:W-:Y:S02]  /*2720*/  FSEL R9, R9, R23, !P0 ;  /* 0x0000001709097208 */ /* 0x000fe40004000000 */
[----:B------:R-:W-:Y:S02]  /*2730*/  FSEL R8, R8, R26, !P0 ;  /* 0x0000001a08087208 */ /* 0x000fe40004000000 */
[----:B------:R-:W-:-:S02]  /*2740*/  FSEL R6, R6, R0, !P0 ;  /* 0x0000000006067208 */ /* 0x000fc40004000000 */
[----:B0-----:R-:W-:-:S13]  /*2750*/  ISETP.NE.AND P1, PT, R7, UR6, PT ;  /* 0x0000000607007c0c */ /* 0x001fda000bf25270 */
[----:B------:R-:W-:Y:S05]  /*2760*/  @P1 BRA `(.L_x_20) ;  /* 0xffffffd800d01947 */ /* 0x000fea000383ffff */
[----:B------:R-:W0:Y:S01]  /*2770*/  LDC.64 R10, c[0x0][0x398] ;  /* 0x0000e600ff0a7b82 */ /* 0x000e220000000a00 */
[----:B------:R-:W1:Y:S01]  /*2780*/  LDCU UR6, c[0x0][0x3a0] ;  /* 0x00007400ff0677ac */ /* 0x000e620008000800 */
[-C--:B------:R-:W-:Y:S02]  /*2790*/  LEA R7, R4, R4.reuse, 0x1 ;  /* 0x0000000404077211 */ /* 0x080fe400078e08ff */
[----:B------:R-:W-:-:S04]  /*27a0*/  IADD3 R4, PT, PT, R3, R4, RZ ;  /* 0x0000000403047210 */ /* 0x000fc80007ffe0ff */
[----:B-1----:R-:W-:Y:S01]  /*27b0*/  ISETP.GE.AND P0, PT, R4, UR6, PT ;  /* 0x0000000604007c0c */ /* 0x002fe2000bf06270 */
[----:B0-----:R-:W-:-:S05]  /*27c0*/  IMAD.WIDE R10, R7, 0x4, R10 ;  /* 0x00000004070a7825 */ /* 0x001fca00078e020a */
[----:B------:R0:W-:Y:S04]  /*27d0*/  STG.E desc[UR8][R10.64], R6 ;  /* 0x000000060a007986 */ /* 0x0001e8000c101908 */
[----:B------:R0:W-:Y:S04]  /*27e0*/  STG.E desc[UR8][R10.64+0x4], R9 ;  /* 0x000004090a007986 */ /* 0x0001e8000c101908 */
[----:B------:R0:W-:Y:S01]  /*27f0*/  STG.E desc[UR8][R10.64+0x8], R8 ;  /* 0x000008080a007986 */ /* 0x0001e2000c101908 */
[----:B------:R-:W-:Y:S05]  /*2800*/  @!P0 BRA `(.L_x_21) ;  /* 0xffffffd8008c8947 */ /* 0x000fea000383ffff */
[----:B------:R-:W-:Y:S05]  /*2810*/  EXIT ;  /* 0x000000000000794d */ /* 0x000fea0003800000 */
.L_x_3:
[----:B------:R-:W-:Y:S01]  /*2820*/  ULOP3.LUT UR5, UR4, 0x3, URZ, 0xc0, !UPT ;  /* 0x0000000304057892 */ /* 0x000fe2000f8ec0ff */
[----:B------:R-:W0:Y:S01]  /*2830*/  LDCU.64 UR6, c[0x0][0x390] ;  /* 0x00007200ff0677ac */ /* 0x000e220008000a00 */
[----:B------:R-:W-:-:S12]  /*2840*/  ULOP3.LUT UR4, UR4, 0x7ffffffc, URZ, 0xc0, !UPT ;  /* 0x7ffffffc04047892 */ /* 0x000fd8000f8ec0ff */
.L_x_33:
[----:B------:R-:W1:Y:S01]  /*2850*/  LDCU UR10, c[0x0][0x3a4] ;  /* 0x00007480ff0a77ac */ /* 0x000e620008000800 */
[----:B------:R-:W-:Y:S02]  /*2860*/  HFMA2 R6, -RZ, RZ, 0, 0 ;  /* 0x00000000ff067431 */ /* 0x000fe400000001ff */
[----:B-1----:R-:W-:-:S05]  /*2870*/  IMAD R2, R4, UR10, RZ ;  /* 0x0000000a04027c24 */ /* 0x002fca000f8e02ff */
[----:B------:R-:W-:-:S07]  /*2880*/  SHF.R.S32.HI R7, RZ, 0x1f, R2 ;  /* 0x0000001fff077819 */ /* 0x000fce0000011402 */
.L_x_26:
[----:B------:R-:W1:Y:S01]  /*2890*/  LDC.64 R8, c[0x0][0x3b0] ;  /* 0x0000ec00ff087b82 */ /* 0x000e620000000a00 */
[----:B------:R-:W-:Y:S02]  /*28a0*/  CS2R R18, SRZ ;  /* 0x0000000000127805 */ /* 0x000fe4000001ff00 */
[----:B------:R-:W-:Y:S02]  /*28b0*/  MOV R29, RZ ;  /* 0x000000ff001d7202 */ /* 0x000fe40000000f00 */
[----:B------:R-:W-:Y:S02]  /*28c0*/  CS2R R16, SRZ ;  /* 0x0000000000107805 */ /* 0x000fe4000001ff00 */
[----:B------:R-:W-:Y:S02]  /*28d0*/  MOV R0, RZ ;  /* 0x000000ff00007202 */ /* 0x000fe40000000f00 */
[----:B------:R-:W-:Y:S02]  /*28e0*/  CS2R R14, SRZ ;  /* 0x00000000000e7805 */ /* 0x000fe4000001ff00 */
[----:B------:R-:W-:-:S02]  /*28f0*/  MOV R13, RZ ;  /* 0x000000ff000d7202 */ /* 0x000fc40000000f00 */
[----:B-1----:R-:W-:Y:S01]  /*2900*/  ISETP.GE.U32.AND P1, PT, R9, 0x4, PT ;  /* 0x000000040900780c */ /* 0x002fe20003f26070 */
[C---:B------:R-:W-:Y:S01]  /*2910*/  IMAD R12, R6.reuse, R9, RZ ;  /* 0x00000009060c7224 */ /* 0x040fe200078e02ff */
[----:B------:R-:W-:-:S04]  /*2920*/  IADD3 R6, PT, PT, R6, 0x1, RZ ;  /* 0x0000000106067810 */ /* 0x000fc80007ffe0ff */
[----:B------:R-:W-:-:S07]  /*2930*/  ISETP.NE.AND P0, PT, R6, R8, PT ;  /* 0x000000080600720c */ /* 0x000fce0003f05270 */
[----:B------:R-:W-:Y:S06]  /*2940*/  @!P1 BRA `(.L_x_22) ;  /* 0x00000004004c9947 */ /* 0x000fec0003800000 */
[----:B------:R-:W-:Y:S01]  /*2950*/  HFMA2 R8, -RZ, RZ, 0, 0 ;  /* 0x00000000ff087431 */ /* 0x000fe200000001ff */
[----:B------:R-:W-:-:S07]  /*2960*/  MOV R19, RZ ;  /* 0x000000ff00137202 */ /* 0x000fce0000000f00 */
.L_x_23:
[----:B------:R-:W1:Y:S01]  /*2970*/  LDC.64 R10, c[0x0][0x3a8] ;  /* 0x0000ea00ff0a7b82 */ /* 0x000e620000000a00 */
[----:B------:R-:W-:-:S05]  /*2980*/  IADD3 R21, PT, PT, R12, R8, RZ ;  /* 0x000000080c157210 */ /* 0x000fca0007ffe0ff */
[----:B-1----:R-:W-:Y:S02]  /*2990*/  IMAD.WIDE.U32 R10, R21, 0x4, R10 ;  /* 0x00000004150a7825 */ /* 0x002fe400078e000a */
[----:B------:R-:W1:Y:S03]  /*29a0*/  LDC.64 R20, c[0x0][0x388] ;  /* 0x0000e200ff147b82 */ /* 0x000e660000000a00 */
[----:B------:R-:W2:Y:S04]  /*29b0*/  LDG.E R27, desc[UR8][R10.64] ;  /* 0x000000080a1b7981 */ /* 0x000ea8000c1e1900 */
[----:B------:R-:W3:Y:S04]  /*29c0*/  LDG.E R23, desc[UR8][R10.64+0x4] ;  /* 0x000004080a177981 */ /* 0x000ee8000c1e1900 */
[----:B------:R-:W4:Y:S04]  /*29d0*/  LDG.E R32, desc[UR8][R10.64+0x8] ;  /* 0x000008080a207981 */ /* 0x000f28000c1e1900 */
[----:B------:R5:W4:Y:S02]  /*29e0*/  LDG.E R22, desc[UR8][R10.64+0xc] ;  /* 0x00000c080a167981 */ /* 0x000b24000c1e1900 */
[----:B-----5:R-:W5:Y:S01]  /*29f0*/  LDC.64 R10, c[0x0][0x380] ;  /* 0x0000e000ff0a7b82 */ /* 0x020f620000000a00 */
[----:B--2---:R-:W-:-:S04]  /*2a00*/  IADD3 R25, P1, PT, R2, R27, RZ ;  /* 0x0000001b02197210 */ /* 0x004fc80007f3e0ff */
[----:B------:R-:W-:Y:S02]  /*2a10*/  LEA.HI.X.SX32 R28, R27, R7, 0x1, P1 ;  /* 0x000000071b1c7211 */ /* 0x000fe400008f0eff */
[C---:B0-----:R-:W-:Y:S02]  /*2a20*/  LEA R24, P1, R25.reuse, UR6, 0x2 ;  /* 0x0000000619187c11 */ /* 0x041fe4000f8210ff */
[----:B---3--:R-:W-:Y:S02]  /*2a30*/  IADD3 R26, P2, PT, R2, R23, RZ ;  /* 0x00000017021a7210 */ /* 0x008fe40007f5e0ff */
[----:B------:R-:W-:Y:S02]  /*2a40*/  LEA.HI.X R25, R25, UR7, R28, 0x2, P1 ;  /* 0x0000000719197c11 */ /* 0x000fe400088f141c */
[----:B------:R-:W-:Y:S02]  /*2a50*/  LEA.HI.X.SX32 R29, R23, R7, 0x1, P2 ;  /* 0x00000007171d7211 */ /* 0x000fe400010f0eff */
[C---:B------:R-:W-:Y:S01]  /*2a60*/  LEA R28, P1, R26.reuse, UR6, 0x2 ;  /* 0x000000061a1c7c11 */ /* 0x040fe2000f8210ff */
[C---:B-----5:R-:W-:Y:S01]  /*2a70*/  IMAD.WIDE R34, R27.reuse, 0x4, R10 ;  /* 0x000000041b227825 */ /* 0x060fe200078e020a */
[----:B------:R-:W2:Y:S02]  /*2a80*/  LDG.E R24, desc[UR8][R24.64] ;  /* 0x0000000818187981 */ /* 0x000ea4000c1e1900 */
[----:B------:R-:W-:Y:S01]  /*2a90*/  LEA.HI.X R29, R26, UR7, R29, 0x2, P1 ;  /* 0x000000071a1d7c11 */ /* 0x000fe200088f141d */
[----:B-1----:R-:W-:Y:S01]  /*2aa0*/  IMAD.WIDE R26, R27, 0x4, R20 ;  /* 0x000000041b1a7825 */ /* 0x002fe200078e0214 */
[----:B----4-:R-:W-:-:S03]  /*2ab0*/  IADD3 R33, P1, PT, R2, R32, RZ ;  /* 0x0000002002217210 */ /* 0x010fc60007f3e0ff */
[----:B------:R-:W-:Y:S01]  /*2ac0*/  IMAD.WIDE R30, R23, 0x4, R10 ;  /* 0x00000004171e7825 */ /* 0x000fe200078e020a */
[----:B------:R-:W-:Y:S01]  /*2ad0*/  LEA.HI.X.SX32 R36, R32, R7, 0x1, P1 ;  /* 0x0000000720247211 */ /* 0x000fe200008f0eff */
[----:B------:R-:W3:Y:S04]  /*2ae0*/  LDG.E R26, desc[UR8][R26.64] ;  /* 0x000000081a1a7981 */ /* 0x000ee8000c1e1900 */
[----:B------:R0:W4:Y:S04]  /*2af0*/  LDG.E R25, desc[UR8][R34.64] ;  /* 0x0000000822197981 */ /* 0x000128000c1e1900 */
[----:B------:R-:W5:Y:S04]  /*2b00*/  LDG.E R28, desc[UR8][R28.64] ;  /* 0x000000081c1c7981 */ /* 0x000f68000c1e1900 */
[----:B------:R1:W5:Y:S01]  /*2b10*/  LDG.E R27, desc[UR8][R30.64] ;  /* 0x000000081e1b7981 */ /* 0x000362000c1e1900 */
[----:B0-----:R-:W-:-:S04]  /*2b20*/  LEA R34, P1, R33, UR6, 0x2 ;  /* 0x0000000621227c11 */ /* 0x001fc8000f8210ff */
[----:B------:R-:W-:Y:S01]  /*2b30*/  LEA.HI.X R35, R33, UR7, R36, 0x2, P1 ;  /* 0x0000000721237c11 */ /* 0x000fe200088f1424 */
[----:B-1----:R-:W-:Y:S01]  /*2b40*/  IMAD.WIDE R30, R23, 0x4, R20 ;  /* 0x00000004171e7825 */ /* 0x002fe200078e0214 */
[----:B------:R-:W-:-:S04]  /*2b50*/  IADD3 R23, P1, PT, R2, R22, RZ ;  /* 0x0000001602177210 */ /* 0x000fc80007f3e0ff */
[----:B------:R0:W5:Y:S01]  /*2b60*/  LDG.E R29, desc[UR8][R30.64] ;  /* 0x000000081e1d7981 */ /* 0x000162000c1e1900 */
[----:B------:R-:W-:Y:S01]  /*2b70*/  LEA.HI.X.SX32 R36, R22, R7, 0x1, P1 ;  /* 0x0000000716247211 */ /* 0x000fe200008f0eff */
[----:B0-----:R-:W-:-:S04]  /*2b80*/  IMAD.WIDE R30, R32, 0x4, R10 ;  /* 0x00000004201e7825 */ /* 0x001fc800078e020a */
[----:B------:R-:W-:Y:S02]  /*2b90*/  IMAD.WIDE R32, R32, 0x4, R20 ;  /* 0x0000000420207825 */ /* 0x000fe400078e0214 */
[----:B------:R-:W5:Y:S02]  /*2ba0*/  LDG.E R30, desc[UR8][R30.64] ;  /* 0x000000081e1e7981 */ /* 0x000f64000c1e1900 */
[C---:B------:R-:W-:Y:S02]  /*2bb0*/  IMAD.WIDE R10, R22.reuse, 0x4, R10 ;  /* 0x00000004160a7825 */ /* 0x040fe400078e020a */
[----:B------:R-:W5:Y:S02]  /*2bc0*/  LDG.E R32, desc[UR8][R32.64] ;  /* 0x0000000820207981 */ /* 0x000f64000c1e1900 */
[----:B------:R-:W-:Y:S01]  /*2bd0*/  IMAD.WIDE R20, R22, 0x4, R20 ;  /* 0x0000000416147825 */ /* 0x000fe200078e0214 */
[C---:B------:R-:W-:Y:S01]  /*2be0*/  LEA R22, P1, R23.reuse, UR6, 0x2 ;  /* 0x0000000617167c11 */ /* 0x040fe2000f8210ff */
[----:B------:R-:W5:Y:S03]  /*2bf0*/  LDG.E R10, desc[UR8][R10.64] ;  /* 0x000000080a0a7981 */ /* 0x000f66000c1e1900 */
[----:B------:R-:W-:Y:S01]  /*2c00*/  LEA.HI.X R23, R23, UR7, R36, 0x2, P1 ;  /* 0x0000000717177c11 */ /* 0x000fe200088f1424 */
[----:B------:R0:W5:Y:S04]  /*2c10*/  LDG.E R31, desc[UR8][R34.64] ;  /* 0x00000008221f7981 */ /* 0x000168000c1e1900 */
[----:B------:R-:W5:Y:S04]  /*2c20*/  LDG.E R21, desc[UR8][R20.64] ;  /* 0x0000000814157981 */ /* 0x000f68000c1e1900 */
[----:B------:R1:W5:Y:S01]  /*2c30*/  LDG.E R22, desc[UR8][R22.64] ;  /* 0x0000000816167981 */ /* 0x000362000c1e1900 */
[----:B------:R-:W-:-:S04]  /*2c40*/  IADD3 R8, PT, PT, R8, 0x4, RZ ;  /* 0x0000000408087810 */ /* 0x000fc80007ffe0ff */
[----:B------:R-:W-:Y:S01]  /*2c50*/  ISETP.NE.AND P1, PT, R8, UR4, PT ;  /* 0x0000000408007c0c */ /* 0x000fe2000bf25270 */
[C---:B---3--:R-:W-:Y:S01]  /*2c60*/  FADD R36, R26.reuse, R15 ;  /* 0x0000000f1a247221 */ /* 0x048fe20000000000 */
[C---:B------:R-:W-:Y:S01]  /*2c70*/  FFMA R0, R26.reuse, R26, R0 ;  /* 0x0000001a1a007223 */ /* 0x040fe20000000000 */
[C---:B----4-:R-:W-:Y:S01]  /*2c80*/  FFMA R14, R25.reuse, R25, R14 ;  /* 0x00000019190e7223 */ /* 0x050fe2000000000e */
[C---:B--2---:R-:W-:Y:S01]  /*2c90*/  FFMA R17, R25.reuse, R24, R17 ;  /* 0x0000001819117223 */ /* 0x044fe20000000011 */
[C---:B------:R-:W-:Y:S01]  /*2ca0*/  FFMA R19, R25.reuse, R26, R19 ;  /* 0x0000001a19137223 */ /* 0x040fe20000000013 */
[----:B0-----:R-:W-:Y:S01]  /*2cb0*/  FADD R34, R25, R13 ;  /* 0x0000000d19227221 */ /* 0x001fe20000000000 */
[----:B------:R-:W-:Y:S01]  /*2cc0*/  FFMA R18, R26, R24, R18 ;  /* 0x000000181a127223 */ /* 0x000fe20000000012 */
[----:B------:R-:W-:Y:S01]  /*2cd0*/  FADD R13, R24, R16 ;  /* 0x00000010180d7221 */ /* 0x000fe20000000000 */
[C---:B-----5:R-:W-:Y:S01]  /*2ce0*/  FFMA R15, R27.reuse, R27, R14 ;  /* 0x0000001b1b0f7223 */ /* 0x060fe2000000000e */
[CC--:B------:R-:W-:Y:S01]  /*2cf0*/  FFMA R14, R27.reuse, R28.reuse, R17 ;  /* 0x0000001c1b0e7223 */ /* 0x0c0fe20000000011 */
[----:B------:R-:W-:Y:S01]  /*2d00*/  FADD R11, R34, R27 ;  /* 0x0000001b220b7221 */ /* 0x000fe20000000000 */
[-C--:B-1----:R-:W-:Y:S01]  /*2d10*/  FFMA R23, R27, R29.reuse, R19 ;  /* 0x0000001d1b177223 */ /* 0x082fe20000000013 */
[----:B------:R-:W-:Y:S01]  /*2d20*/  FADD R17, R36, R29 ;  /* 0x0000001d24117221 */ /* 0x000fe20000000000 */
[C---:B------:R-:W-:Y:S01]  /*2d30*/  FFMA R19, R29.reuse, R29, R0 ;  /* 0x0000001d1d137223 */ /* 0x040fe20000000000 */
[----:B------:R-:W-:Y:S01]  /*2d40*/  FFMA R18, R29, R28, R18 ;  /* 0x0000001c1d127223 */ /* 0x000fe20000000012 */
[----:B------:R-:W-:Y:S01]  /*2d50*/  FADD R28, R13, R28 ;  /* 0x0000001c0d1c7221 */ /* 0x000fe20000000000 */
[C---:B------:R-:W-:Y:S01]  /*2d60*/  FFMA R15, R30.reuse, R30, R15 ;  /* 0x0000001e1e0f7223 */ /* 0x040fe2000000000f */
[----:B------:R-:W-:Y:S01]  /*2d70*/  FADD R11, R11, R30 ;  /* 0x0000001e0b0b7221 */ /* 0x000fe20000000000 */
[-C--:B------:R-:W-:Y:S01]  /*2d80*/  FFMA R20, R30, R32.reuse, R23 ;  /* 0x000000201e147223 */ /* 0x080fe20000000017 */
[----:B------:R-:W-:Y:S01]  /*2d90*/  FADD R0, R17, R32 ;  /* 0x0000002011007221 */ /* 0x000fe20000000000 */
[----:B------:R-:W-:Y:S01]  /*2da0*/  FFMA R16, R32, R32, R19 ;  /* 0x0000002020107223 */ /* 0x000fe20000000013 */
[-C--:B------:R-:W-:Y:S01]  /*2db0*/  FFMA R23, R30, R31.reuse, R14 ;  /* 0x0000001f1e177223 */ /* 0x080fe2000000000e */
[----:B------:R-:W-:Y:S01]  /*2dc0*/  FFMA R18, R32, R31, R18 ;  /* 0x0000001f20127223 */ /* 0x000fe20000000012 */
[----:B------:R-:W-:Y:S01]  /*2dd0*/  FADD R31, R28, R31 ;  /* 0x0000001f1c1f7221 */ /* 0x000fe20000000000 */
[----:B------:R-:W-:Y:S01]  /*2de0*/  FFMA R14, R10, R10, R15 ;  /* 0x0000000a0a0e7223 */ /* 0x000fe2000000000f */
[----:B------:R-:W-:Y:S01]  /*2df0*/  FADD R15, R0, R21 ;  /* 0x00000015000f7221 */ /* 0x000fe20000000000 */
[-C--:B------:R-:W-:Y:S01]  /*2e00*/  FFMA R0, R21, R21.reuse, R16 ;  /* 0x0000001515007223 */ /* 0x080fe20000000010 */
[----:B------:R-:W-:Y:S01]  /*2e10*/  FADD R13, R11, R10 ;  /* 0x0000000a0b0d7221 */ /* 0x000fe20000000000 */
[C---:B------:R-:W-:Y:S01]  /*2e20*/  FFMA R19, R10.reuse, R21, R20 ;  /* 0x000000150a137223 */ /* 0x040fe20000000014 */
[-C--:B------:R-:W-:Y:S01]  /*2e30*/  FFMA R17, R10, R22.reuse, R23 ;  /* 0x000000160a117223 */ /* 0x080fe20000000017 */
[----:B------:R-:W-:Y:S01]  /*2e40*/  FFMA R18, R21, R22, R18 ;  /* 0x0000001615127223 */ /* 0x000fe20000000012 */
[----:B------:R-:W-:Y:S01]  /*2e50*/  FADD R16, R31, R22 ;  /* 0x000000161f107221 */ /* 0x000fe20000000000 */
[----:B------:R-:W-:Y:S06]  /*2e60*/  @P1 BRA `(.L_x_23) ;  /* 0xfffffff800c01947 */ /* 0x000fec000383ffff */
[----:B------:R-:W-:-:S07]  /*2e70*/  MOV R29, UR4 ;  /* 0x00000004001d7c02 */ /* 0x000fce0008000f00 */
.L_x_22:
[----:B------:R-:W-:-:S09]  /*2e80*/  UISETP.NE.AND UP0, UPT, UR5, URZ, UPT ;  /* 0x000000ff0500728c */ /* 0x000fd2000bf05270 */
[----:B------:R-:W-:Y:S05]  /*2e90*/  BRA.U !UP0, `(.L_x_24) ;  /* 0x0000000508307547 */ /* 0x000fea000b800000 */
[----:B------:R-:W-:Y:S01]  /*2ea0*/  UISETP.NE.AND UP0, UPT, UR5, 0x1, UPT ;  /* 0x000000010500788c */ /* 0x000fe2000bf05270 */
[----:B------:R-:W-:-:S08]  /*2eb0*/  LOP3.LUT P1, RZ, R9, 0x1, RZ, 0xc0, !PT ;  /* 0x0000000109ff7812 */ /* 0x000fd0000782c0ff */
[----:B------:R-:W-:Y:S05]  /*2ec0*/  BRA.U !UP0, `(.L_x_25) ;  /* 0x0000000108c07547 */ /* 0x000fea000b800000 */
[----:B------:R-:W1:Y:S01]  /*2ed0*/  LDC.64 R10, c[0x0][0x3a8] ;  /* 0x0000ea00ff0a7b82 */ /* 0x000e620000000a00 */
[CC--:B------:R-:W-:Y:S01]  /*2ee0*/  IADD3 R23, PT, PT, R12.reuse, R29.reuse, RZ ;  /* 0x0000001d0c177210 */ /* 0x0c0fe20007ffe0ff */
[----:B------:R-:W2:Y:S06]  /*2ef0*/  LDCU.64 UR10, c[0x0][0x390] ;  /* 0x00007200ff0a77ac */ /* 0x000eac0008000a00 */
[----:B------:R-:W3:Y:S08]  /*2f00*/  LDC.64 R8, c[0x0][0x3a8] ;  /* 0x0000ea00ff087b82 */ /* 0x000ef00000000a00 */
[----:B------:R-:W4:Y:S01]  /*2f10*/  LDC.64 R20, c[0x0][0x388] ;  /* 0x0000e200ff147b82 */ /* 0x000f220000000a00 */
[----:B-1----:R-:W-:Y:S01]  /*2f20*/  IMAD.WIDE.U32 R22, R23, 0x4, R10 ;  /* 0x0000000417167825 */ /* 0x002fe200078e000a */
[----:B------:R-:W-:-:S04]  /*2f30*/  IADD3 R10, P2, PT, R12, R29, RZ ;  /* 0x0000001d0c0a7210 */ /* 0x000fc80007f5e0ff */
[----:B------:R-:W-:Y:S01]  /*2f40*/  IADD3.X R11, PT, PT, RZ, RZ, RZ, P2, !PT ;  /* 0x000000ffff0b7210 */ /* 0x000fe200017fe4ff */
[----:B------:R-:W5:Y:S01]  /*2f50*/  LDG.E R23, desc[UR8][R22.64] ;  /* 0x0000000816177981 */ /* 0x000f62000c1e1900 */
[----:B---3--:R-:W-:-:S04]  /*2f60*/  LEA R26, P2, R10, R8, 0x2 ;  /* 0x000000080a1a7211 */ /* 0x008fc800078410ff */
[----:B------:R-:W-:Y:S02]  /*2f70*/  LEA.HI.X R27, R10, R9, R11, 0x2, P2 ;  /* 0x000000090a1b7211 */ /* 0x000fe400010f140b */
[----:B------:R-:W1:Y:S04]  /*2f80*/  LDC.64 R8, c[0x0][0x380] ;  /* 0x0000e000ff087b82 */ /* 0x000e680000000a00 */
[----:B------:R-:W3:Y:S01]  /*2f90*/  LDG.E R27, desc[UR8][R26.64+0x4] ;  /* 0x000004081a1b7981 */ /* 0x000ee2000c1e1900 */
[----:B-----5:R-:W-:-:S04]  /*2fa0*/  IADD3 R11, P2, PT, R2, R23, RZ ;  /* 0x00000017020b7210 */ /* 0x020fc80007f5e0ff */
[----:B------:R-:W-:Y:S02]  /*2fb0*/  LEA.HI.X.SX32 R24, R23, R7, 0x1, P2 ;  /* 0x0000000717187211 */ /* 0x000fe400010f0eff */
[----:B--2---:R-:W-:-:S04]  /*2fc0*/  LEA R10, P2, R11, UR10, 0x2 ;  /* 0x0000000a0b0a7c11 */ /* 0x004fc8000f8410ff */
[----:B------:R-:W-:Y:S01]  /*2fd0*/  LEA.HI.X R11, R11, UR11, R24, 0x2, P2 ;  /* 0x0000000b0b0b7c11 */ /* 0x000fe200090f1418 */
[----:B-1----:R-:W-:Y:S01]  /*2fe0*/  IMAD.WIDE R24, R23, 0x4, R8 ;  /* 0x0000000417187825 */ /* 0x002fe200078e0208 */
[----:B---3--:R-:W-:-:S03]  /*2ff0*/  IADD3 R28, P2, PT, R2, R27, RZ ;  /* 0x0000001b021c7210 */ /* 0x008fc60007f5e0ff */
[----:B----4-:R-:W-:Y:S01]  /*3000*/  IMAD.WIDE R22, R23, 0x4, R20 ;  /* 0x0000000417167825 */ /* 0x010fe200078e0214 */
[C---:B------:R-:W-:Y:S01]  /*3010*/  LEA.HI.X.SX32 R31, R27.reuse, R7, 0x1, P2 ;  /* 0x000000071b1f7211 */ /* 0x040fe200010f0eff */
[----:B------:R-:W2:Y:S01]  /*3020*/  LDG.E R11, desc[UR8][R10.64] ;  /* 0x000000080a0b7981 */ /* 0x000ea2000c1e1900 */
[C---:B------:R-:W-:Y:S01]  /*3030*/  LEA R26, P2, R28.reuse, UR10, 0x2 ;  /* 0x0000000a1c1a7c11 */ /* 0x040fe2000f8410ff */
[C---:B------:R-:W-:Y:S02]  /*3040*/  IMAD.WIDE R8, R27.reuse, 0x4, R8 ;  /* 0x000000041b087825 */ /* 0x040fe400078e0208 */
[----:B------:R-:W3:Y:S02]  /*3050*/  LDG.E R24, desc[UR8][R24.64] ;  /* 0x0000000818187981 */ /* 0x000ee4000c1e1900 */
[----:B------:R-:W-:Y:S01]  /*3060*/  IMAD.WIDE R20, R27, 0x4, R20 ;  /* 0x000000041b147825 */ /* 0x000fe200078e0214 */
[----:B------:R-:W-:Y:S01]  /*3070*/  LEA.HI.X R27, R28, UR11, R31, 0x2, P2 ;  /* 0x0000000b1c1b7c11 */ /* 0x000fe200090f141f */
[----:B------:R-:W4:Y:S04]  /*3080*/  LDG.E R22, desc[UR8][R22.64] ;  /* 0x0000000816167981 */ /* 0x000f28000c1e1900 */
[----:B------:R-:W5:Y:S04]  /*3090*/  LDG.E R8, desc[UR8][R8.64] ;  /* 0x0000000808087981 */ /* 0x000f68000c1e1900 */
        /* <DEDUP_REMOVED lines=19> */
.L_x_25:
[----:B------:R-:W-:Y:S05]  /*31d0*/  @!P1 BRA `(.L_x_24) ;  /* 0x0000000000609947 */ /* 0x000fea0003800000 */
[----:B------:R-:W1:Y:S01]  /*31e0*/  LDC.64 R22, c[0x0][0x3a8] ;  /* 0x0000ea00ff167b82 */ /* 0x000e620000000a00 */
[----:B------:R-:W-:Y:S01]  /*31f0*/  IADD3 R29, PT, PT, R12, R29, RZ ;  /* 0x0000001d0c1d7210 */ /* 0x000fe20007ffe0ff */
[----:B------:R-:W2:Y:S06]  /*3200*/  LDCU.64 UR10, c[0x0][0x390] ;  /* 0x00007200ff0a77ac */ /* 0x000eac0008000a00 */
[----:B------:R-:W3:Y:S08]  /*3210*/  LDC.64 R20, c[0x0][0x380] ;  /* 0x0000e000ff147b82 */ /* 0x000ef00000000a00 */
[----:B------:R-:W4:Y:S01]  /*3220*/  LDC.64 R10, c[0x0][0x388] ;  /* 0x0000e200ff0a7b82 */ /* 0x000f220000000a00 */
[----:B-1----:R-:W-:-:S06]  /*3230*/  IMAD.WIDE.U32 R22, R29, 0x4, R22 ;  /* 0x000000041d167825 */ /* 0x002fcc00078e0016 */
[----:B------:R-:W5:Y:S02]  /*3240*/  LDG.E R23, desc[UR8][R22.64] ;  /* 0x0000000816177981 */ /* 0x000f64000c1e1900 */
[----:B-----5:R-:W-:Y:S01]  /*3250*/  IADD3 R9, P1, PT, R2, R23, RZ ;  /* 0x0000001702097210 */ /* 0x020fe20007f3e0ff */
[----:B---3--:R-:W-:-:S03]  /*3260*/  IMAD.WIDE R20, R23, 0x4, R20 ;  /* 0x0000000417147825 */ /* 0x008fc600078e0214 */
[C---:B------:R-:W-:Y:S01]  /*3270*/  LEA.HI.X.SX32 R12, R23.reuse, R7, 0x1, P1 ;  /* 0x00000007170c7211 */ /* 0x040fe200008f0eff */
[----:B----4-:R-:W-:Y:S01]  /*3280*/  IMAD.WIDE R10, R23, 0x4, R10 ;  /* 0x00000004170a7825 */ /* 0x010fe200078e020a */
[C---:B--2---:R-:W-:Y:S01]  /*3290*/  LEA R8, P1, R9.reuse, UR10, 0x2 ;  /* 0x0000000a09087c11 */ /* 0x044fe2000f8210ff */
[----:B------:R-:W2:Y:S03]  /*32a0*/  LDG.E R20, desc[UR8][R20.64] ;  /* 0x0000000814147981 */ /* 0x000ea6000c1e1900 */
[----:B------:R-:W-:Y:S01]  /*32b0*/  LEA.HI.X R9, R9, UR11, R12, 0x2, P1 ;  /* 0x0000000b09097c11 */ /* 0x000fe200088f140c */
        /* <DEDUP_REMOVED lines=10> */
.L_x_24:
[----:B------:R-:W-:Y:S05]  /*3360*/  @P0 BRA `(.L_x_26) ;  /* 0xfffffff400480947 */ /* 0x000fea000383ffff */
        /* <DEDUP_REMOVED lines=14> */
[-C--:B------:R-:W-:Y:S01]  /*3450*/  FMUL R24, R0, R17.reuse ;  /* 0x0000001100187220 */ /* 0x080fe20000400000 */
[-C--:B------:R-:W-:Y:S01]  /*3460*/  FMUL R25, R2, R16.reuse ;  /* 0x0000001002197220 */ /* 0x080fe20000400000 */
[----:B------:R-:W-:Y:S01]  /*3470*/  FMUL R0, R0, R16 ;  /* 0x0000001000007220 */ /* 0x000fe20000400000 */
[----:B------:R-:W-:Y:S01]  /*3480*/  FADD R11, R11, -R10 ;  /* 0x8000000a0b0b7221 */ /* 0x000fe20000000000 */
[----:B------:R-:W-:Y:S01]  /*3490*/  FMUL R27, R12, R17 ;  /* 0x000000110c1b7220 */ /* 0x000fe20000400000 */
[-C--:B------:R-:W-:Y:S01]  /*34a0*/  FFMA R24, R24, R5.reuse, R25 ;  /* 0x0000000518187223 */ /* 0x080fe20000000019 */
[----:B------:R-:W-:Y:S01]  /*34b0*/  FMUL R25, R18, R5 ;  /* 0x0000000512197220 */ /* 0x000fe20000400000 */
[----:B------:R-:W1:Y:S01]  /*34c0*/  LDC.64 R20, c[0x0][0x398] ;  /* 0x0000e600ff147b82 */ /* 0x000e620000000a00 */
[----:B------:R-:W-:Y:S01]  /*34d0*/  FFMA R0, R0, R13, R27 ;  /* 0x0000000d00007223 */ /* 0x000fe2000000001b */
[----:B------:R-:W2:Y:S01]  /*34e0*/  F2F.F64.F32 R10, R11 ;  /* 0x0000000b000a7310 */ /* 0x000ea20000201800 */
[----:B------:R-:W-:Y:S02]  /*34f0*/  BSSY.RECONVERGENT B0, `(.L_x_27) ;  /* 0x0000015000007945 */ /* 0x000fe40003800200 */
[----:B------:R-:W-:Y:S01]  /*3500*/  FFMA R25, R25, R19, R0 ;  /* 0x0000001319197223 */ /* 0x000fe20000000000 */
[----:B--2---:R-:W-:Y:S01]  /*3510*/  DADD R22, R10, UR10 ;  /* 0x0000000a0a167e29 */ /* 0x004fe20008000000 */
[----:B------:R-:W-:-:S05]  /*3520*/  FMUL R11, R13, R18 ;  /* 0x000000120d0b7220 */ /* 0x000fca0000400000 */
[----:B------:R2:W3:Y:S01]  /*3530*/  F2F.F32.F64 R10, R22 ;  /* 0x00000016000a7310 */ /* 0x0004e20000301000 */
[----:B------:R-:W-:-:S04]  /*3540*/  FFMA R0, R11, R15, R24 ;  /* 0x0000000f0b007223 */ /* 0x000fc80000000018 */
[----:B------:R-:W-:Y:S01]  /*3550*/  FADD R0, R0, -R25 ;  /* 0x8000001900007221 */ /* 0x000fe20000000000 */
[----:B--2---:R-:W-:Y:S02]  /*3560*/  LEA R23, R4, R4, 0x1 ;  /* 0x0000000404177211 */ /* 0x004fe400078e08ff */
[----:B---3--:R-:W2:Y:S03]  /*3570*/  MUFU.RCP R29, R10 ;  /* 0x0000000a001d7308 */ /* 0x008ea60000001000 */
[----:B-1----:R-:W-:-:S05]  /*3580*/  IMAD.WIDE R20, R23, 0x4, R20 ;  /* 0x0000000417147825 */ /* 0x002fca00078e0214 */
[----:B------:R-:W1:Y:S01]  /*3590*/  FCHK P0, R0, R10 ;  /* 0x0000000a00007302 */ /* 0x000e620000000000 */
[----:B--2---:R-:W-:-:S04]  /*35a0*/  FFMA R2, -R10, R29, 1 ;  /* 0x3f8000000a027423 */ /* 0x004fc8000000011d */
[----:B------:R-:W-:-:S04]  /*35b0*/  FFMA R29, R29, R2, R29 ;  /* 0x000000021d1d7223 */ /* 0x000fc8000000001d */
[----:B------:R-:W-:-:S04]  /*35c0*/  FFMA R12, R0, R29, RZ ;  /* 0x0000001d000c7223 */ /* 0x000fc800000000ff */
[----:B------:R-:W-:-:S04]  /*35d0*/  FFMA R2, -R10, R12, R0 ;  /* 0x0000000c0a027223 */ /* 0x000fc80000000100 */
[----:B------:R-:W-:Y:S01]  /*35e0*/  FFMA R12, R29, R2, R12 ;  /* 0x000000021d0c7223 */ /* 0x000fe2000000000c */
[----:B-1----:R-:W-:Y:S06]  /*35f0*/  @!P0 BRA `(.L_x_28) ;  /* 0x0000000000108947 */ /* 0x002fec0003800000 */
[----:B------:R-:W-:Y:S02]  /*3600*/  MOV R22, R10 ;  /* 0x0000000a00167202 */ /* 0x000fe40000000f00 */
[----:B------:R-:W-:-:S07]  /*3610*/  MOV R2, 0x3630 ;  /* 0x0000363000027802 */ /* 0x000fce0000000f00 */
[----:B0-----:R-:W-:Y:S05]  /*3620*/  CALL.REL.NOINC `($__internal_0_$__cuda_sm3x_div_rn_noftz_f32_slowpath) ;  /* 0x0000001400f07944 */ /* 0x001fea0003c00000 */
[----:B------:R-:W-:-:S07]  /*3630*/  MOV R12, R0 ;  /* 0x00000000000c7202 */ /* 0x000fce0000000f00 */
.L_x_28:
[----:B0-----:R-:W-:Y:S05]  /*3640*/  BSYNC.RECONVERGENT B0 ;  /* 0x0000000000007941 */ /* 0x001fea0003800200 */
.L_x_27:
[----:B------:R-:W-:Y:S01]  /*3650*/  FMUL R0, R14, R18 ;  /* 0x000000120e007220 */ /* 0x000fe20000400000 */
[----:B------:R-:W-:Y:S01]  /*3660*/  FMUL R23, R11, R13 ;  /* 0x0000000d0b177220 */ /* 0x000fe20000400000 */
[----:B------:R-:W0:Y:S01]  /*3670*/  MUFU.RCP R25, R10 ;  /* 0x0000000a00197308 */ /* 0x000e220000001000 */
        /* <DEDUP_REMOVED lines=17> */
[----:B------:R-:W-:Y:S02]  /*3790*/  MOV R22, R10 ;  /* 0x0000000a00167202 */ /* 0x000fe40000000f00 */
[----:B------:R-:W-:-:S07]  /*37a0*/  MOV R2, 0x37c0 ;  /* 0x000037c000027802 */ /* 0x000fce0000000f00 */
[----:B------:R-:W-:Y:S05]  /*37b0*/  CALL.REL.NOINC `($__internal_0_$__cuda_sm3x_div_rn_noftz_f32_slowpath) ;  /* 0x00000014008c7944 */ /* 0x000fea0003c00000 */
[----:B------:R-:W-:-:S07]  /*37c0*/  MOV R8, R0 ;  /* 0x0000000000087202 */ /* 0x000fce0000000f00 */
.L_x_30:
[----:B------:R-:W-:Y:S05]  /*37d0*/  BSYNC.RECONVERGENT B0 ;  /* 0x0000000000007941 */ /* 0x000fea0003800200 */
.L_x_29:
[----:B------:R-:W-:Y:S01]  /*37e0*/  FMUL R0, R18, R19 ;  /* 0x0000001312007220 */ /* 0x000fe20000400000 */
[----:B------:R-:W-:Y:S01]  /*37f0*/  FMUL R9, R15, R18 ;  /* 0x000000120f097220 */ /* 0x000fe20000400000 */
[----:B------:R-:W0:Y:S01]  /*3800*/  MUFU.RCP R11, R10 ;  /* 0x0000000a000b7308 */ /* 0x000e220000001000 */
[----:B------:R-:W-:Y:S01]  /*3810*/  BSSY.RECONVERGENT B0, `(.L_x_31) ;  /* 0x0000015000007945 */ /* 0x000fe20003800200 */
[----:B------:R-:W-:Y:S01]  /*3820*/  FMUL R0, R0, R13 ;  /* 0x0000000d00007220 */ /* 0x000fe20000400000 */
[----:B------:R-:W-:-:S03]  /*3830*/  FMUL R9, R9, R14 ;  /* 0x0000000e09097220 */ /* 0x000fc60000400000 */
[----:B------:R-:W-:Y:S01]  /*3840*/  FFMA R0, R7, R16, R0 ;  /* 0x0000001007007223 */ /* 0x000fe20000000000 */
[----:B------:R-:W-:Y:S01]  /*3850*/  FFMA R6, R6, R17, R9 ;  /* 0x0000001106067223 */ /* 0x000fe20000000009 */
[-C--:B------:R-:W-:Y:S01]  /*3860*/  FMUL R17, R17, R19.reuse ;  /* 0x0000001311117220 */ /* 0x080fe20000400000 */
[----:B------:R-:W-:-:S03]  /*3870*/  FMUL R7, R16, R19 ;  /* 0x0000001310077220 */ /* 0x000fc60000400000 */
        /* <DEDUP_REMOVED lines=14> */
.L_x_32:
[----:B------:R-:W-:Y:S05]  /*3960*/  BSYNC.RECONVERGENT B0 ;  /* 0x0000000000007941 */ /* 0x000fea0003800200 */
.L_x_31:
[----:B------:R-:W0:Y:S01]  /*3970*/  LDCU UR10, c[0x0][0x3a0] ;  /* 0x00007400ff0a77ac */ /* 0x000e220008000800 */
[----:B------:R1:W-:Y:S01]  /*3980*/  STG.E desc[UR8][R20.64], R0 ;  /* 0x0000000014007986 */ /* 0x0003e2000c101908 */
[----:B------:R-:W-:-:S03]  /*3990*/  IADD3 R4, PT, PT, R3, R4, RZ ;  /* 0x0000000403047210 */ /* 0x000fc60007ffe0ff */
[----:B------:R1:W-:Y:S04]  /*39a0*/  STG.E desc[UR8][R20.64+0x4], R12 ;  /* 0x0000040c14007986 */ /* 0x0003e8000c101908 */
[----:B------:R1:W-:Y:S01]  /*39b0*/  STG.E desc[UR8][R20.64+0x8], R8 ;  /* 0x0000080814007986 */ /* 0x0003e2000c101908 */
[----:B0-----:R-:W-:-:S13]  /*39c0*/  ISETP.GE.AND P0, PT, R4, UR10, PT ;  /* 0x0000000a04007c0c */ /* 0x001fda000bf06270 */
[----:B-1----:R-:W-:Y:S05]  /*39d0*/  @!P0 BRA `(.L_x_33) ;  /* 0xffffffec009c8947 */ /* 0x002fea000383ffff */
[----:B------:R-:W-:Y:S05]  /*39e0*/  EXIT ;  /* 0x000000000000794d */ /* 0x000fea0003800000 */
.L_x_2:
[----:B------:R-:W0:Y:S02]  /*39f0*/  LDCU UR4, c[0x0][0x3a4] ;  /* 0x00007480ff0477ac */ /* 0x000e240008000800 */
[----:B0-----:R-:W-:-:S09]  /*3a00*/  UISETP.GT.AND UP0, UPT, UR4, URZ, UPT ;  /* 0x000000ff0400728c */ /* 0x001fd2000bf04270 */
[----:B------:R-:W-:Y:S05]  /*3a10*/  BRA.U UP0, `(.L_x_34) ;  /* 0x0000000100a87547 */ /* 0x000fea000b800000 */
[----:B------:R-:W-:Y:S01]  /*3a20*/  LOP3.LUT R5, RZ, 0x80000000, R5, 0xb8, !PT ;  /* 0x80000000ff057812 */ /* 0x000fe200078eb805 */
[----:B------:R-:W-:Y:S01]  /*3a30*/  UMOV UR4, 0x9ee75616 ;  /* 0x9ee7561600047882 */ /* 0x000fe20000000000 */
[----:B------:R-:W-:-:S03]  /*3a40*/  UMOV UR5, 0x3cd203af ;  /* 0x3cd203af00057882 */ /* 0x000fc60000000000 */
[----:B------:R-:W-:-:S04]  /*3a50*/  FADD R5, RZ, R5 ;  /* 0x00000005ff057221 */ /* 0x000fc80000000000 */
[----:B------:R-:W-:-:S04]  /*3a60*/  FADD R6, R5, -R5 ;  /* 0x8000000505067221 */ /* 0x000fc80000000000 */
[----:B------:R-:W0:Y:S02]  /*3a70*/  F2F.F64.F32 R8, R6 ;  /* 0x0000000600087310 */ /* 0x000e240000201800 */
[----:B0-----:R-:W-:-:S06]  /*3a80*/  DADD R8, R8, UR4 ;  /* 0x0000000408087e29 */ /* 0x001fcc0008000000 */
[----:B------:R-:W0:Y:S08]  /*3a90*/  F2F.F32.F64 R22, R8 ;  /* 0x0000000800167310 */ /* 0x000e300000301000 */
[----:B0-----:R-:W0:Y:S08]  /*3aa0*/  MUFU.RCP R5, R22 ;  /* 0x0000001600057308 */ /* 0x001e300000001000 */
[----:B------:R-:W1:Y:S01]  /*3ab0*/  FCHK P0, RZ, R22 ;  /* 0x00000016ff007302 */ /* 0x000e620000000000 */
[----:B0-----:R-:W-:-:S04]  /*3ac0*/  FFMA R0, -R22, R5, 1 ;  /* 0x3f80000016007423 */ /* 0x001fc80000000105 */
[----:B------:R-:W-:-:S04]  /*3ad0*/  FFMA R0, R5, R0, R5 ;  /* 0x0000000005007223 */ /* 0x000fc80000000005 */
[----:B------:R-:W-:-:S04]  /*3ae0*/  FFMA R5, RZ, R0, RZ ;  /* 0x00000000ff057223 */ /* 0x000fc800000000ff */
[----:B------:R-:W-:-:S04]  /*3af0*/  FFMA R2, -R22, R5, RZ ;  /* 0x0000000516027223 */ /* 0x000fc800000001ff */
[----:B------:R-:W-:Y:S01]  /*3b00*/  FFMA R5, R0, R2, R5 ;  /* 0x0000000200057223 */ /* 0x000fe20000000005 */
[----:B-1----:R-:W-:Y:S06]  /*3b10*/  @!P0 BRA `(.L_x_35) ;  /* 0x0000000000108947 */ /* 0x002fec0003800000 */
[----:B------:R-:W-:Y:S02]  /*3b20*/  MOV R0, RZ ;  /* 0x000000ff00007202 */ /* 0x000fe40000000f00 */
[----:B------:R-:W-:-:S07]  /*3b30*/  MOV R2, 0x3b50 ;  /* 0x00003b5000027802 */ /* 0x000fce0000000f00 */
[----:B------:R-:W-:Y:S05]  /*3b40*/  CALL.REL.NOINC `($__internal_0_$__cuda_sm3x_div_rn_noftz_f32_slowpath) ;  /* 0x0000001000a87944 */ /* 0x000fea0003c00000 */
[----:B------:R-:W-:-:S07]  /*3b50*/  MOV R5, R0 ;  /* 0x0000000000057202 */ /* 0x000fce0000000f00 */
.L_x_35:
[----:B------:R-:W0:Y:S08]  /*3b60*/  MUFU.RCP R7, R22 ;  /* 0x0000001600077308 */ /* 0x000e300000001000 */
[----:B------:R-:W1:Y:S01]  /*3b70*/  FCHK P0, R6, R22 ;  /* 0x0000001606007302 */ /* 0x000e620000000000 */
[----:B0-----:R-:W-:-:S04]  /*3b80*/  FFMA R0, -R22, R7, 1 ;  /* 0x3f80000016007423 */ /* 0x001fc80000000107 */
[----:B------:R-:W-:-:S04]  /*3b90*/  FFMA R2, R7, R0, R7 ;  /* 0x0000000007027223 */ /* 0x000fc80000000007 */
[----:B------:R-:W-:-:S04]  /*3ba0*/  FFMA R7, R6, R2, RZ ;  /* 0x0000000206077223 */ /* 0x000fc800000000ff */
[----:B------:R-:W-:-:S04]  /*3bb0*/  FFMA R0, -R22, R7, R6 ;  /* 0x0000000716007223 */ /* 0x000fc80000000106 */
[----:B------:R-:W-:Y:S01]  /*3bc0*/  FFMA R0, R2, R0, R7 ;  /* 0x0000000002007223 */ /* 0x000fe20000000007 */
[----:B-1----:R-:W-:Y:S06]  /*3bd0*/  @!P0 BRA `(.L_x_36) ;  /* 0x00000000000c8947 */ /* 0x002fec0003800000 */
[----:B------:R-:W-:Y:S02]  /*3be0*/  MOV R0, R6 ;  /* 0x0000000600007202 */ /* 0x000fe40000000f00 */
[----:B------:R-:W-:-:S07]  /*3bf0*/  MOV R2, 0x3c10 ;  /* 0x00003c1000027802 */ /* 0x000fce0000000f00 */
[----:B------:R-:W-:Y:S05]  /*3c00*/  CALL.REL.NOINC `($__internal_0_$__cuda_sm3x_div_rn_noftz_f32_slowpath) ;  /* 0x0000001000787944 */ /* 0x000fea0003c00000 */
.L_x_36:
[----:B------:R-:W0:Y:S01]  /*3c10*/  LDC.64 R6, c[0x0][0x398] ;  /* 0x0000e600ff067b82 */ /* 0x000e220000000a00 */
[----:B------:R-:W1:Y:S02]  /*3c20*/  LDCU UR4, c[0x0][0x3a0] ;  /* 0x00007400ff0477ac */ /* 0x000e640008000800 */
.L_x_37:
[-C--:B--2---:R-:W-:Y:S02]  /*3c30*/  LEA R9, R4, R4.reuse, 0x1 ;  /* 0x0000000404097211 */ /* 0x084fe400078e08ff */
[----:B------:R-:W-:-:S03]  /*3c40*/  IADD3 R4, PT, PT, R3, R4, RZ ;  /* 0x0000000403047210 */ /* 0x000fc60007ffe0ff */
[----:B0-----:R-:W-:Y:S01]  /*3c50*/  IMAD.WIDE R8, R9, 0x4, R6 ;  /* 0x0000000409087825 */ /* 0x001fe200078e0206 */
[----:B-1----:R-:W-:-:S04]  /*3c60*/  ISETP.GE.AND P0, PT, R4, UR4, PT ;  /* 0x0000000404007c0c */ /* 0x002fc8000bf06270 */
[----:B------:R2:W-:Y:S04]  /*3c70*/  STG.E desc[UR8][R8.64], R5 ;  /* 0x0000000508007986 */ /* 0x0005e8000c101908 */
[----:B------:R2:W-:Y:S04]  /*3c80*/  STG.E desc[UR8][R8.64+0x4], R0 ;  /* 0x0000040008007986 */ /* 0x0005e8000c101908 */
[----:B------:R2:W-:Y:S01]  /*3c90*/  STG.E desc[UR8][R8.64+0x8], R0 ;  /* 0x0000080008007986 */ /* 0x0005e2000c101908 */
[----:B------:R-:W-:Y:S05]  /*3ca0*/  @!P0 BRA `(.L_x_37) ;  /* 0xfffffffc00e08947 */ /* 0x000fea000383ffff */
[----:B------:R-:W-:Y:S05]  /*3cb0*/  EXIT ;  /* 0x000000000000794d */ /* 0x000fea0003800000 */
.L_x_34:
        /* <DEDUP_REMOVED lines=19> */
.L_x_38:
[----:B------:R-:W0:Y:S08]  /*3df0*/  MUFU.RCP R7, R22 ;  /* 0x0000001600077308 */ /* 0x000e300000001000 */
[----:B------:R-:W1:Y:S01]  /*3e00*/  FCHK P0, RZ, R22 ;  /* 0x00000016ff007302 */ /* 0x000e620000000000 */
[----:B0-----:R-:W-:-:S04]  /*3e10*/  FFMA R0, -R22, R7, 1 ;  /* 0x3f80000016007423 */ /* 0x001fc80000000107 */
[----:B------:R-:W-:-:S04]  /*3e20*/  FFMA R0, R7, R0, R7 ;  /* 0x0000000007007223 */ /* 0x000fc80000000007 */
[----:B------:R-:W-:-:S04]  /*3e30*/  FFMA R7, RZ, R0, RZ ;  /* 0x00000000ff077223 */ /* 0x000fc800000000ff */
[----:B------:R-:W-:-:S04]  /*3e40*/  FFMA R2, -R22, R7, RZ ;  /* 0x0000000716027223 */ /* 0x000fc800000001ff */
[----:B------:R-:W-:Y:S01]  /*3e50*/  FFMA R0, R0, R2, R7 ;  /* 0x0000000200007223 */ /* 0x000fe20000000007 */
[----:B-1----:R-:W-:Y:S06]  /*3e60*/  @!P0 BRA `(.L_x_39) ;  /* 0x00000000000c8947 */ /* 0x002fec0003800000 */
[----:B------:R-:W-:Y:S01]  /*3e70*/  HFMA2 R0, -RZ, RZ, 0, 0 ;  /* 0x00000000ff007431 */ /* 0x000fe200000001ff */
[----:B------:R-:W-:-:S07]  /*3e80*/  MOV R2, 0x3ea0 ;  /* 0x00003ea000027802 */ /* 0x000fce0000000f00 */
[----:B------:R-:W-:Y:S05]  /*3e90*/  CALL.REL.NOINC `($__internal_0_$__cuda_sm3x_div_rn_noftz_f32_slowpath) ;  /* 0x0000000c00d47944 */ /* 0x000fea0003c00000 */
.L_x_39:
[----:B------:R-:W0:Y:S01]  /*3ea0*/  LDCU UR6, c[0x0][0x3a4] ;  /* 0x00007480ff0677ac */ /* 0x000e220008000800 */
[----:B------:R-:W1:Y:S01]  /*3eb0*/  LDCU UR12, c[0x0][0x3b8] ;  /* 0x00007700ff0c77ac */ /* 0x000e620008000800 */
[----:B------:R-:W2:Y:S01]  /*3ec0*/  LDCU.64 UR10, c[0x0][0x390] ;  /* 0x00007200ff0a77ac */ /* 0x000ea20008000a00 */
[----:B0-----:R-:W-:Y:S02]  /*3ed0*/  ULOP3.LUT UR4, UR6, 0x7, URZ, 0xc0, !UPT ;  /* 0x0000000706047892 */ /* 0x001fe4000f8ec0ff */
[----:B------:R-:W-:Y:S02]  /*3ee0*/  ULOP3.LUT UR7, UR6, 0x7ffffff8, URZ, 0xc0, !UPT ;  /* 0x7ffffff806077892 */ /* 0x000fe4000f8ec0ff */
[----:B------:R-:W-:Y:S02]  /*3ef0*/  UIADD3 UR4, UPT, UPT, UR4, -0x1, URZ ;  /* 0xffffffff04047890 */ /* 0x000fe4000fffe0ff */
[----:B------:R-:W-:Y:S02]  /*3f00*/  ULOP3.LUT UR5, UR6, 0x3, URZ, 0xc0, !UPT ;  /* 0x0000000306057892 */ /* 0x000fe4000f8ec0ff */
[----:B------:R-:W-:-:S02]  /*3f10*/  ULOP3.LUT UP0, URZ, UR6, 0x7, URZ, 0xc0, !UPT ;  /* 0x0000000706ff7892 */ /* 0x000fc4000f80c0ff */
[----:B-12---:R-:W-:-:S11]  /*3f20*/  UISETP.GE.U32.AND UP1, UPT, UR4, 0x3, UPT ;  /* 0x000000030400788c */ /* 0x006fd6000bf26070 */
.L_x_46:
[----:B0-----:R-:W0:Y:S01]  /*3f30*/  LDCU UR4, c[0x0][0x3a4] ;  /* 0x00007480ff0477ac */ /* 0x001e220008000800 */
[----:B------:R-:W-:Y:S02]  /*3f40*/  CS2R R12, SRZ ;  /* 0x00000000000c7805 */ /* 0x000fe4000001ff00 */
[----:B------:R-:W-:Y:S02]  /*3f50*/  MOV R33, RZ ;  /* 0x000000ff00217202 */ /* 0x000fe40000000f00 */
[----:B------:R-:W-:Y:S01]  /*3f60*/  CS2R R14, SRZ ;  /* 0x00000000000e7805 */ /* 0x000fe2000001ff00 */
[----:B0-----:R-:W-:-:S05]  /*3f70*/  IMAD R2, R4, UR4, RZ ;  /* 0x0000000404027c24 */ /* 0x001fca000f8e02ff */
[----:B------:R-:W-:-:S07]  /*3f80*/  SHF.R.S32.HI R35, RZ, 0x1f, R2 ;  /* 0x0000001fff237819 */ /* 0x000fce0000011402 */
.L_x_45:
[----:B------:R-:W0:Y:S01]  /*3f90*/  LDC R37, c[0x0][0x3a4] ;  /* 0x0000e900ff257b82 */ /* 0x000e220000000800 */
[----:B------:R-:W-:Y:S01]  /*3fa0*/  HFMA2 R17, -RZ, RZ, 0, 0 ;  /* 0x00000000ff117431 */ /* 0x000fe200000001ff */
[----:B------:R-:W-:Y:S02]  /*3fb0*/  MOV R30, RZ ;  /* 0x000000ff001e7202 */ /* 0x000fe40000000f00 */
[----:B0-----:R-:W-:-:S13]  /*3fc0*/  ISETP.GE.U32.AND P0, PT, R37, 0x8, PT ;  /* 0x000000082500780c */ /* 0x001fda0003f06070 */
[----:B------:R-:W-:Y:S05]  /*3fd0*/  @!P0 BRA `(.L_x_40) ;  /* 0x0000000400788947 */ /* 0x000fea0003800000 */
[----:B------:R-:W-:Y:S02]  /*3fe0*/  MOV R17, RZ ;  /* 0x000000ff00117202 */ /* 0x000fe40000000f00 */
[----:B------:R-:W-:-:S07]  /*3ff0*/  MOV R30, RZ ;  /* 0x000000ff001e7202 */ /* 0x000fce0000000f00 */
.L_x_41:
[----:B------:R-:W0:Y:S08]  /*4000*/  LDC.64 R8, c[0x0][0x388] ;  /* 0x0000e200ff087b82 */ /* 0x000e300000000a00 */
[----:B------:R-:W1:Y:S01]  /*4010*/  LDC.64 R10, c[0x0][0x380] ;  /* 0x0000e000ff0a7b82 */ /* 0x000e620000000a00 */
[----:B0-----:R-:W-:-:S05]  /*4020*/  IMAD.WIDE.U32 R8, R17, 0x4, R8 ;  /* 0x0000000411087825 */ /* 0x001fca00078e0008 */
[----:B------:R-:W2:Y:S01]  /*4030*/  LDG.E R18, desc[UR8][R8.64] ;  /* 0x0000000808127981 */ /* 0x000ea2000c1e1900 */
[----:B-1----:R-:W-:-:S03]  /*4040*/  IMAD.WIDE.U32 R10, R17, 0x4, R10 ;  /* 0x00000004110a7825 */ /* 0x002fc600078e000a */
[----:B------:R-:W3:Y:S04]  /*4050*/  LDG.E R26, desc[UR8][R8.64+0x4] ;  /* 0x00000408081a7981 */ /* 0x000ee8000c1e1900 */
[----:B------:R-:W4:Y:S01]  /*4060*/  LDG.E R36, desc[UR8][R10.64] ;  /* 0x000000080a247981 */ /* 0x000f22000c1e1900 */
[----:B------:R-:W-:-:S03]  /*4070*/  IADD3 R7, P0, PT, R2, R17, RZ ;  /* 0x0000001102077210 */ /* 0x000fc60007f1e0ff */
[----:B------:R-:W5:Y:S01]  /*4080*/  LDG.E R20, desc[UR8][R10.64+0x4] ;  /* 0x000004080a147981 */ /* 0x000f62000c1e1900 */
[----:B------:R-:W-:-:S03]  /*4090*/  IADD3.X R24, PT, PT, RZ, R35, RZ, P0, !PT ;  /* 0x00000023ff187210 */ /* 0x000fc600007fe4ff */
[----:B------:R-:W5:Y:S01]  /*40a0*/  LDG.E R22, desc[UR8][R8.64+0x8] ;  /* 0x0000080808167981 */ /* 0x000f62000c1e1900 */
[----:B------:R-:W-:-:S03]  /*40b0*/  LEA R6, P0, R7, UR10, 0x2 ;  /* 0x0000000a07067c11 */ /* 0x000fc6000f8010ff */
[----:B------:R-:W5:Y:S01]  /*40c0*/  LDG.E R16, desc[UR8][R10.64+0x8] ;  /* 0x000008080a107981 */ /* 0x000f62000c1e1900 */
[----:B------:R-:W-:-:S03]  /*40d0*/  LEA.HI.X R7, R7, UR11, R24, 0x2, P0 ;  /* 0x0000000b07077c11 */ /* 0x000fc600080f1418 */
        /* <DEDUP_REMOVED lines=9> */
[----:B------:R-:W5:Y:S04]  /*4170*/  LDG.E R25, desc[UR8][R8.64+0x14] ;  /* 0x0000140808197981 */ /* 0x000f68000c1e1900 */
[----:B------:R-:W5:Y:S04]  /*4180*/  LDG.E R23, desc[UR8][R8.64+0x18] ;  /* 0x0000180808177981 */ /* 0x000f68000c1e1900 */
[----:B------:R-:W5:Y:S04]  /*4190*/  LDG.E R10, desc[UR8][R6.64+0xc] ;  /* 0x00000c08060a7981 */ /* 0x000f68000c1e1900 */
[----:B------:R-:W5:Y:S04]  /*41a0*/  LDG.E R8, desc[UR8][R8.64+0x1c] ;  /* 0x00001c0808087981 */ /* 0x000f68000c1e1900 */
[----:B------:R-:W5:Y:S01]  /*41b0*/  LDG.E R9, desc[UR8][R6.64+0x14] ;  /* 0x0000140806097981 */ /* 0x000f62000c1e1900 */
[----:B--2---:R-:W-:-:S04]  /*41c0*/  FMUL R18, R18, R5 ;  /* 0x0000000512127220 */ /* 0x004fc80000400000 */
[-C--:B----4-:R-:W-:Y:S02]  /*41d0*/  FFMA R36, R36, R5.reuse, R18 ;  /* 0x0000000524247223 */ /* 0x090fe40000000012 */
[----:B------:R-:W2:Y:S01]  /*41e0*/  LDG.E R18, desc[UR8][R6.64+0x8] ;  /* 0x0000080806127981 */ /* 0x000ea2000c1e1900 */
[----:B---3--:R-:W-:-:S04]  /*41f0*/  FMUL R26, R26, R5 ;  /* 0x000000051a1a7220 */ /* 0x008fc80000400000 */
[-C--:B-----5:R-:W-:Y:S01]  /*4200*/  FFMA R11, R20, R5.reuse, R26 ;  /* 0x00000005140b7223 */ /* 0x0a0fe2000000001a */
[-C--:B------:R-:W-:Y:S01]  /*4210*/  FMUL R20, R22, R5.reuse ;  /* 0x0000000516147220 */ /* 0x080fe20000400000 */
[----:B------:R-:W-:Y:S01]  /*4220*/  FADD R36, R36, R0 ;  /* 0x0000000024247221 */ /* 0x000fe20000000000 */
[----:B------:R-:W3:Y:S02]  /*4230*/  LDG.E R22, desc[UR8][R6.64+0x1c] ;  /* 0x00001c0806167981 */ /* 0x000ee4000c1e1900 */
[----:B------:R-:W-:Y:S02]  /*4240*/  FFMA R20, R16, R5, R20 ;  /* 0x0000000510147223 */ /* 0x000fe40000000014 */
[----:B------:R-:W4:Y:S01]  /*4250*/  LDG.E R16, desc[UR8][R6.64+0x10] ;  /* 0x0000100806107981 */ /* 0x000f22000c1e1900 */
[----:B------:R-:W-:-:S05]  /*4260*/  FADD R19, R36, -R19 ;  /* 0x8000001324137221 */ /* 0x000fca0000000000 */
[----:B------:R-:W-:Y:S02]  /*4270*/  FSETP.GEU.AND P0, PT, |R19|, UR12, PT ;  /* 0x0000000c13007c0b */ /* 0x000fe4000bf0e200 */
[----:B------:R0:W5:Y:S01]  /*4280*/  LDG.E R19, desc[UR8][R6.64+0x18] ;  /* 0x0000180806137981 */ /* 0x000162000c1e1900 */
[----:B------:R-:W-:Y:S01]  /*4290*/  FADD R26, R11, R0 ;  /* 0x000000000b1a7221 */ /* 0x000fe20000000000 */
[----:B------:R-:W-:-:S03]  /*42a0*/  FMUL R29, R29, R5 ;  /* 0x000000051d1d7220 */ /* 0x000fc60000400000 */
[----:B------:R-:W-:Y:S01]  /*42b0*/  FADD R26, R26, -R31 ;  /* 0x8000001f1a1a7221 */ /* 0x000fe20000000000 */
[-C--:B------:R-:W-:Y:S01]  /*42c0*/  FFMA R31, R34, R5.reuse, R29 ;  /* 0x00000005221f7223 */ /* 0x080fe2000000001d */
[--C-:B------:R-:W-:Y:S01]  /*42d0*/  FADD R29, R20, R0.reuse ;  /* 0x00000000141d7221 */ /* 0x100fe20000000000 */
[-C--:B------:R-:W-:Y:S02]  /*42e0*/  FMUL R27, R27, R5.reuse ;  /* 0x000000051b1b7220 */ /* 0x080fe40000400000 */
[----:B------:R-:W-:Y:S02]  /*42f0*/  FSETP.GEU.AND P1, PT, |R26|, UR12, PT ;  /* 0x0000000c1a007c0b */ /* 0x000fe4000bf2e200 */
[C---:B------:R-:W-:Y:S01]  /*4300*/  IADD3 R11, PT, PT, R30.reuse, 0x1, RZ ;  /* 0x000000011e0b7810 */ /* 0x040fe20007ffe0ff */
[----:B------:R-:W-:Y:S01]  /*4310*/  FADD R31, R31, R0 ;  /* 0x000000001f1f7221 */ /* 0x000fe20000000000 */
[----:B------:R-:W-:Y:S01]  /*4320*/  @P0 IADD3 R11, PT, PT, R30, RZ, RZ ;  /* 0x000000ff1e0b0210 */ /* 0x000fe20007ffe0ff */
[----:B------:R-:W-:-:S04]  /*4330*/  FFMA R27, R32, R5, R27 ;  /* 0x00000005201b7223 */ /* 0x000fc8000000001b */
[----:B------:R-:W-:Y:S01]  /*4340*/  FADD R27, R27, R0 ;  /* 0x000000001b1b7221 */ /* 0x000fe20000000000 */
[----:B0-----:R-:W-:-:S03]  /*4350*/  IADD3 R6, PT, PT, R11, 0x1, RZ ;  /* 0x000000010b067810 */ /* 0x001fc60007ffe0ff */
[----:B------:R-:W-:Y:S01]  /*4360*/  @P1 IADD3 R6, PT, PT, R11, RZ, RZ ;  /* 0x000000ff0b061210 */ /* 0x000fe20007ffe0ff */
[----:B------:R-:W-:Y:S01]  /*4370*/  FMUL R25, R25, R5 ;  /* 0x0000000519197220 */ /* 0x000fe20000400000 */
[----:B------:R-:W-:-:S03]  /*4380*/  FADD R10, R31, -R10 ;  /* 0x8000000a1f0a7221 */ /* 0x000fc60000000000 */
[-C--:B------:R-:W-:Y:S01]  /*4390*/  FFMA R25, R28, R5.reuse, R25 ;  /* 0x000000051c197223 */ /* 0x080fe20000000019 */
[-C--:B------:R-:W-:Y:S01]  /*43a0*/  FMUL R23, R23, R5.reuse ;  /* 0x0000000517177220 */ /* 0x080fe20000400000 */
[----:B------:R-:W-:Y:S02]  /*43b0*/  FSETP.GEU.AND P1, PT, |R10|, UR12, PT ;  /* 0x0000000c0a007c0b */ /* 0x000fe4000bf2e200 */
[----:B------:R-:W-:Y:S01]  /*43c0*/  IADD3 R7, PT, PT, R6, 0x1, RZ ;  /* 0x0000000106077810 */ /* 0x000fe20007ffe0ff */
[-C--:B------:R-:W-:Y:S01]  /*43d0*/  FFMA R23, R24, R5.reuse, R23 ;  /* 0x0000000518177223 */ /* 0x080fe20000000017 */
[----:B------:R-:W-:-:S03]  /*43e0*/  FMUL R10, R8, R5 ;  /* 0x00000005080a7220 */ /* 0x000fc60000400000 */
[----:B------:R-:W-:Y:S01]  /*43f0*/  FADD R8, R23, R0 ;  /* 0x0000000017087221 */ /* 0x000fe20000000000 */
[----:B------:R-:W-:Y:S01]  /*4400*/  FFMA R21, R21, R5, R10 ;  /* 0x0000000515157223 */ /* 0x000fe2000000000a */
[----:B------:R-:W-:-:S03]  /*4410*/  IADD3 R17, PT, PT, R17, 0x8, RZ ;  /* 0x0000000811117810 */ /* 0x000fc60007ffe0ff */
[----:B------:R-:W-:Y:S01]  /*4420*/  FADD R21, R21, R0 ;  /* 0x0000000015157221 */ /* 0x000fe20000000000 */
[----:B--2---:R-:W-:-:S05]  /*4430*/  FADD R18, R29, -R18 ;  /* 0x800000121d127221 */ /* 0x004fca0000000000 */
[----:B------:R-:W-:Y:S01]  /*4440*/  FSETP.GEU.AND P0, PT, |R18|, UR12, PT ;  /* 0x0000000c12007c0b */ /* 0x000fe2000bf0e200 */
[----:B----4-:R-:W-:-:S12]  /*4450*/  FADD R16, R27, -R16 ;  /* 0x800000101b107221 */ /* 0x010fd80000000000 */
[----:B------:R-:W-:Y:S01]  /*4460*/  @P0 IADD3 R7, PT, PT, R6, RZ, RZ ;  /* 0x000000ff06070210 */ /* 0x000fe20007ffe0ff */
[----:B------:R-:W-:Y:S01]  /*4470*/  FADD R6, R25, R0 ;  /* 0x0000000019067221 */ /* 0x000fe20000000000 */
[----:B------:R-:W-:-:S03]  /*4480*/  FSETP.GEU.AND P0, PT, |R16|, UR12, PT ;  /* 0x0000000c10007c0b */ /* 0x000fc6000bf0e200 */
[----:B------:R-:W-:Y:S01]  /*4490*/  FADD R6, R6, -R9 ;  /* 0x8000000906067221 */ /* 0x000fe20000000000 */
[C---:B------:R-:W-:Y:S01]  /*44a0*/  IADD3 R11, PT, PT, R7.reuse, 0x1, RZ ;  /* 0x00000001070b7810 */ /* 0x040fe20007ffe0ff */
[----:B-----5:R-:W-:Y:S01]  /*44b0*/  FADD R8, R8, -R19 ;  /* 0x8000001308087221 */ /* 0x020fe20000000000 */
[----:B------:R-:W-:Y:S02]  /*44c0*/  @P1 IADD3 R11, PT, PT, R7, RZ, RZ ;  /* 0x000000ff070b1210 */ /* 0x000fe40007ffe0ff */
[----:B------:R-:W-:Y:S02]  /*44d0*/  FSETP.GEU.AND P1, PT, |R6|, UR12, PT ;  /* 0x0000000c06007c0b */ /* 0x000fe4000bf2e200 */
[----:B------:R-:W-:-:S03]  /*44e0*/  IADD3 R6, PT, PT, R11, 0x1, RZ ;  /* 0x000000010b067810 */ /* 0x000fc60007ffe0ff */
[----:B------:R-:W-:Y:S02]  /*44f0*/  @P0 IADD3 R6, PT, PT, R11, RZ, RZ ;  /* 0x000000ff0b060210 */ /* 0x000fe40007ffe0ff */
[----:B------:R-:W-:Y:S02]  /*4500*/  FSETP.GEU.AND P0, PT, |R8|, UR12, PT ;  /* 0x0000000c08007c0b */ /* 0x000fe4000bf0e200 */
[----:B------:R-:W-:Y:S01]  /*4510*/  IADD3 R7, PT, PT, R6, 0x1, RZ ;  /* 0x0000000106077810 */ /* 0x000fe20007ffe0ff */
[----:B---3--:R-:W-:-:S03]  /*4520*/  FADD R21, R21, -R22 ;  /* 0x8000001615157221 */ /* 0x008fc60000000000 */
[----:B------:R-:W-:-:S04]  /*4530*/  @P1 IADD3 R7, PT, PT, R6, RZ, RZ ;  /* 0x000000ff06071210 */ /* 0x000fc80007ffe0ff */
[----:B------:R-:W-:-:S03]  /*4540*/  IADD3 R6, PT, PT, R7, 0x1, RZ ;  /* 0x0000000107067810 */ /* 0x000fc60007ffe0ff */
[----:B------:R-:W-:Y:S02]  /*4550*/  @P0 IADD3 R6, PT, PT, R7, RZ, RZ ;  /* 0x000000ff07060210 */ /* 0x000fe40007ffe0ff */
[----:B------:R-:W-:Y:S02]  /*4560*/  ISETP.NE.AND P0, PT, R17, UR7, PT ;  /* 0x0000000711007c0c */ /* 0x000fe4000bf05270 */
[----:B------:R-:W-:Y:S02]  /*4570*/  FSETP.GEU.AND P1, PT, |R21|, UR12, PT ;  /* 0x0000000c15007c0b */ /* 0x000fe4000bf2e200 */
[----:B------:R-:W-:-:S11]  /*4580*/  IADD3 R30, PT, PT, R6, 0x1, RZ ;  /* 0x00000001061e7810 */ /* 0x000fd60007ffe0ff */
[----:B------:R-:W-:Y:S01]  /*4590*/  @P1 IADD3 R30, PT, PT, R6, RZ, RZ ;  /* 0x000000ff061e1210 */ /* 0x000fe20007ffe0ff */
[----:B------:R-:W-:Y:S06]  /*45a0*/  @P0 BRA `(.L_x_41) ;  /* 0xfffffff800940947 */ /* 0x000fec000383ffff */
[----:B------:R-:W-:-:S07]  /*45b0*/  MOV R17, UR7 ;  /* 0x0000000700117c02 */ /* 0x000fce0008000f00 */
.L_x_40:
[----:B------:R-:W-:Y:S05]  /*45c0*/  BRA.U !UP0, `(.L_x_42) ;  /* 0x0000000508b87547 */ /* 0x000fea000b800000 */
[----:B------:R-:W-:Y:S01]  /*45d0*/  UISETP.NE.AND UP2, UPT, UR5, URZ, UPT ;  /* 0x000000ff0500728c */ /* 0x000fe2000bf45270 */
[----:B------:R-:W-:Y:S10]  /*45e0*/  BRA.U !UP1, `(.L_x_43) ;  /* 0x0000000109cc7547 */ /* 0x000ff4000b800000 */
[----:B------:R-:W0:Y:S01]  /*45f0*/  LDC.64 R8, c[0x0][0x388] ;  /* 0x0000e200ff087b82 */ /* 0x000e220000000a00 */
[----:B------:R-:W1:Y:S01]  /*4600*/  LDCU.64 UR14, c[0x0][0x390] ;  /* 0x00007200ff0e77ac */ /* 0x000e620008000a00 */
[----:B------:R-:W-:Y:S01]  /*4610*/  IADD3 R11, P0, PT, R2, R17, RZ ;  /* 0x00000011020b7210 */ /* 0x000fe20007f1e0ff */
[----:B------:R-:W2:Y:S05]  /*4620*/  LDCU UR4, c[0x0][0x3b8] ;  /* 0x00007700ff0477ac */ /* 0x000eaa0008000800 */
[----:B------:R-:W3:Y:S01]  /*4630*/  LDC.64 R6, c[0x0][0x380] ;  /* 0x0000e000ff067b82 */ /* 0x000ee20000000a00 */
[----:B------:R-:W-:Y:S01]  /*4640*/  IADD3.X R16, PT, PT, RZ, R35, RZ, P0, !PT ;  /* 0x00000023ff107210 */ /* 0x000fe200007fe4ff */
[----:B0-----:R-:W-:Y:S01]  /*4650*/  IMAD.WIDE.U32 R8, R17, 0x4, R8 ;  /* 0x0000000411087825 */ /* 0x001fe200078e0008 */
[----:B-1----:R-:W-:-:S04]  /*4660*/  LEA R10, P0, R11, UR14, 0x2 ;  /* 0x0000000e0b0a7c11 */ /* 0x002fc8000f8010ff */
[----:B------:R-:W4:Y:S01]  /*4670*/  LDG.E R28, desc[UR8][R8.64] ;  /* 0x00000008081c7981 */ /* 0x000f22000c1e1900 */
[----:B---3--:R-:W-:-:S03]  /*4680*/  IMAD.WIDE.U32 R6, R17, 0x4, R6 ;  /* 0x0000000411067825 */ /* 0x008fc600078e0006 */
[----:B------:R-:W3:Y:S01]  /*4690*/  LDG.E R36, desc[UR8][R8.64+0x4] ;  /* 0x0000040808247981 */ /* 0x000ee2000c1e1900 */
[----:B------:R-:W-:-:S03]  /*46a0*/  LEA.HI.X R11, R11, UR15, R16, 0x2, P0 ;  /* 0x0000000f0b0b7c11 */ /* 0x000fc600080f1410 */
[----:B------:R-:W5:Y:S04]  /*46b0*/  LDG.E R26, desc[UR8][R6.64] ;  /* 0x00000008061a7981 */ /* 0x000f68000c1e1900 */
[----:B------:R-:W2:Y:S04]  /*46c0*/  LDG.E R34, desc[UR8][R6.64+0x4] ;  /* 0x0000040806227981 */ /* 0x000ea8000c1e1900 */
[----:B------:R-:W2:Y:S04]  /*46d0*/  LDG.E R32, desc[UR8][R10.64] ;  /* 0x000000080a207981 */ /* 0x000ea8000c1e1900 */
[----:B------:R-:W2:Y:S04]  /*46e0*/  LDG.E R20, desc[UR8][R8.64+0x8] ;  /* 0x0000080808147981 */ /* 0x000ea8000c1e1900 */
[----:B------:R-:W2:Y:S04]  /*46f0*/  LDG.E R16, desc[UR8][R10.64+0x4] ;  /* 0x000004080a107981 */ /* 0x000ea8000c1e1900 */
[----:B------:R-:W2:Y:S04]  /*4700*/  LDG.E R18, desc[UR8][R6.64+0x8] ;  /* 0x0000080806127981 */ /* 0x000ea8000c1e1900 */
[----:B------:R0:W2:Y:S04]  /*4710*/  LDG.E R22, desc[UR8][R8.64+0xc] ;  /* 0x00000c0808167981 */ /* 0x0000a8000c1e1900 */
[----:B------:R1:W2:Y:S04]  /*4720*/  LDG.E R24, desc[UR8][R6.64+0xc] ;  /* 0x00000c0806187981 */ /* 0x0002a8000c1e1900 */
[----:B------:R-:W2:Y:S04]  /*4730*/  LDG.E R19, desc[UR8][R10.64+0x8] ;  /* 0x000008080a137981 */ /* 0x000ea8000c1e1900 */
[----:B------:R-:W2:Y:S01]  /*4740*/  LDG.E R21, desc[UR8][R10.64+0xc] ;  /* 0x00000c080a157981 */ /* 0x000ea2000c1e1900 */
[----:B------:R-:W-:Y:S01]  /*4750*/  IADD3 R17, PT, PT, R17, 0x4, RZ ;  /* 0x0000000411117810 */ /* 0x000fe20007ffe0ff */
[-C--:B----4-:R-:W-:Y:S01]  /*4760*/  FMUL R23, R28, R5.reuse ;  /* 0x000000051c177220 */ /* 0x090fe20000400000 */
[----:B---3--:R-:W-:-:S03]  /*4770*/  FMUL R25, R36, R5 ;  /* 0x0000000524197220 */ /* 0x008fc60000400000 */
[----:B-----5:R-:W-:-:S04]  /*4780*/  FFMA R23, R26, R5, R23 ;  /* 0x000000051a177223 */ /* 0x020fc80000000017 */
[----:B------:R-:W-:Y:S01]  /*4790*/  FADD R23, R23, R0 ;  /* 0x0000000017177221 */ /* 0x000fe20000000000 */
[----:B--2---:R-:W-:-:S03]  /*47a0*/  FFMA R25, R34, R5, R25 ;  /* 0x0000000522197223 */ /* 0x004fc60000000019 */
[----:B------:R-:W-:Y:S01]  /*47b0*/  FADD R23, R23, -R32 ;  /* 0x8000002017177221 */ /* 0x000fe20000000000 */
[----:B------:R-:W-:Y:S01]  /*47c0*/  FADD R25, R25, R0 ;  /* 0x0000000019197221 */ /* 0x000fe20000000000 */
[----:B0-----:R-:W-:-:S03]  /*47d0*/  FMUL R9, R20, R5 ;  /* 0x0000000514097220 */ /* 0x001fc60000400000 */
[----:B------:R-:W-:Y:S01]  /*47e0*/  FSETP.GEU.AND P0, PT, |R23|, UR4, PT ;  /* 0x0000000417007c0b */ /* 0x000fe2000bf0e200 */
[----:B------:R-:W-:Y:S01]  /*47f0*/  FADD R16, R25, -R16 ;  /* 0x8000001019107221 */ /* 0x000fe20000000000 */
[----:B------:R-:W-:-:S04]  /*4800*/  FFMA R9, R18, R5, R9 ;  /* 0x0000000512097223 */ /* 0x000fc80000000009 */
[----:B------:R-:W-:Y:S01]  /*4810*/  FSETP.GEU.AND P1, PT, |R16|, UR4, PT ;  /* 0x0000000410007c0b */ /* 0x000fe2000bf2e200 */
[----:B-1----:R-:W-:Y:S01]  /*4820*/  FMUL R7, R22, R5 ;  /* 0x0000000516077220 */ /* 0x002fe20000400000 */
[----:B------:R-:W-:-:S03]  /*4830*/  FADD R6, R9, R0 ;  /* 0x0000000009067221 */ /* 0x000fc60000000000 */
[----:B------:R-:W-:Y:S01]  /*4840*/  FFMA R7, R24, R5, R7 ;  /* 0x0000000518077223 */ /* 0x000fe20000000007 */
[----:B------:R-:W-:Y:S01]  /*4850*/  IADD3 R9, PT, PT, R30, 0x1, RZ ;  /* 0x000000011e097810 */ /* 0x000fe20007ffe0ff */
[----:B------:R-:W-:Y:S02]  /*4860*/  FADD R6, R6, -R19 ;  /* 0x8000001306067221 */ /* 0x000fe40000000000 */
[----:B------:R-:W-:Y:S01]  /*4870*/  FADD R8, R7, R0 ;  /* 0x0000000007087221 */ /* 0x000fe20000000000 */
[----:B------:R-:W-:Y:S02]  /*4880*/  @P0 IADD3 R9, PT, PT, R30, RZ, RZ ;  /* 0x000000ff1e090210 */ /* 0x000fe40007ffe0ff */
[----:B------:R-:W-:Y:S01]  /*4890*/  FSETP.GEU.AND P0, PT, |R6|, UR4, PT ;  /* 0x0000000406007c0b */ /* 0x000fe2000bf0e200 */
[----:B------:R-:W-:Y:S01]  /*48a0*/  FADD R8, R8, -R21 ;  /* 0x8000001508087221 */ /* 0x000fe20000000000 */
[C---:B------:R-:W-:Y:S02]  /*48b0*/  IADD3 R6, PT, PT, R9.reuse, 0x1, RZ ;  /* 0x0000000109067810 */ /* 0x040fe40007ffe0ff */
[----:B------:R-:W-:-:S02]  /*48c0*/  @P1 IADD3 R6, PT, PT, R9, RZ, RZ ;  /* 0x000000ff09061210 */ /* 0x000fc40007ffe0ff */
[----:B------:R-:W-:Y:S02]  /*48d0*/  FSETP.GEU.AND P1, PT, |R8|, UR4, PT ;  /* 0x0000000408007c0b */ /* 0x000fe4000bf2e200 */
[----:B------:R-:W-:-:S05]  /*48e0*/  IADD3 R7, PT, PT, R6, 0x1, RZ ;  /* 0x0000000106077810 */ /* 0x000fca0007ffe0ff */
[----:B------:R-:W-:-:S04]  /*48f0*/  @P0 IADD3 R7, PT, PT, R6, RZ, RZ ;  /* 0x000000ff06070210 */ /* 0x000fc80007ffe0ff */
[C---:B------:R-:W-:Y:S02]  /*4900*/  IADD3 R30, PT, PT, R7.reuse, 0x1, RZ ;  /* 0x00000001071e7810 */ /* 0x040fe40007ffe0ff */
[----:B------:R-:W-:-:S07]  /*4910*/  @P1 IADD3 R30, PT, PT, R7, RZ, RZ ;  /* 0x000000ff071e1210 */ /* 0x000fce0007ffe0ff */
.L_x_43:
[----:B------:R-:W-:Y:S05]  /*4920*/  BRA.U !UP2, `(.L_x_42) ;  /* 0x000000010ae07547 */ /* 0x000fea000b800000 */
[----:B------:R-:W-:Y:S01]  /*4930*/  UISETP.NE.AND UP2, UPT, UR5, 0x1, UPT ;  /* 0x000000010500788c */ /* 0x000fe2000bf45270 */
[----:B------:R-:W-:-:S08]  /*4940*/  LOP3.LUT P0, RZ, R37, 0x1, RZ, 0xc0, !PT ;  /* 0x0000000125ff7812 */ /* 0x000fd0000780c0ff */
[----:B------:R-:W-:Y:S05]  /*4950*/  BRA.U !UP2, `(.L_x_44) ;  /* 0x000000010a7c7547 */ /* 0x000fea000b800000 */
        /* <DEDUP_REMOVED lines=10> */
[----:B------:R0:W3:Y:S01]  /*4a00*/  LDG.E R24, desc[UR8][R6.64+0x4] ;  /* 0x0000040806187981 */ /* 0x0000e2000c1e1900 */
[----:B------:R-:W-:-:S03]  /*4a10*/  LEA.HI.X R11, R11, UR15, R20, 0x2, P1 ;  /* 0x0000000f0b0b7c11 */ /* 0x000fc600088f1414 */
[----:B------:R-:W5:Y:S04]  /*4a20*/  LDG.E R16, desc[UR8][R8.64] ;  /* 0x0000000808107981 */ /* 0x000f68000c1e1900 */
[----:B------:R-:W2:Y:S04]  /*4a30*/  LDG.E R22, desc[UR8][R8.64+0x4] ;  /* 0x0000040808167981 */ /* 0x000ea8000c1e1900 */
[----:B------:R-:W2:Y:S04]  /*4a40*/  LDG.E R20, desc[UR8][R10.64] ;  /* 0x000000080a147981 */ /* 0x000ea8000c1e1900 */
[----:B------:R-:W2:Y:S01]  /*4a50*/  LDG.E R26, desc[UR8][R10.64+0x4] ;  /* 0x000004080a1a7981 */ /* 0x000ea2000c1e1900 */
[----:B0-----:R-:W-:-:S02]  /*4a60*/  IADD3 R6, PT, PT, R30, 0x1, RZ ;  /* 0x000000011e067810 */ /* 0x001fc40007ffe0ff */
[----:B------:R-:W-:Y:S01]  /*4a70*/  IADD3 R17, PT, PT, R17, 0x2, RZ ;  /* 0x0000000211117810 */ /* 0x000fe20007ffe0ff */
[-C--:B----4-:R-:W-:Y:S01]  /*4a80*/  FMUL R19, R18, R5.reuse ;  /* 0x0000000512137220 */ /* 0x090fe20000400000 */
[----:B---3--:R-:W-:-:S03]  /*4a90*/  FMUL R21, R24, R5 ;  /* 0x0000000518157220 */ /* 0x008fc60000400000 */
[----:B-----5:R-:W-:-:S04]  /*4aa0*/  FFMA R19, R16, R5, R19 ;  /* 0x0000000510137223 */ /* 0x020fc80000000013 */
[----:B------:R-:W-:Y:S01]  /*4ab0*/  FADD R19, R19, R0 ;  /* 0x0000000013137221 */ /* 0x000fe20000000000 */
[----:B--2---:R-:W-:-:S03]  /*4ac0*/  FFMA R21, R22, R5, R21 ;  /* 0x0000000516157223 */ /* 0x004fc60000000015 */
[----:B------:R-:W-:Y:S01]  /*4ad0*/  FADD R19, R19, -R20 ;  /* 0x8000001413137221 */ /* 0x000fe20000000000 */
[----:B------:R-:W-:-:S04]  /*4ae0*/  FADD R21, R21, R0 ;  /* 0x0000000015157221 */ /* 0x000fc80000000000 */
[----:B------:R-:W-:Y:S01]  /*4af0*/  FSETP.GEU.AND P1, PT, |R19|, UR4, PT ;  /* 0x0000000413007c0b */ /* 0x000fe2000bf2e200 */
[----:B------:R-:W-:-:S05]  /*4b00*/  FADD R21, R21, -R26 ;  /* 0x8000001a15157221 */ /* 0x000fca0000000000 */
[----:B------:R-:W-:-:S07]  /*4b10*/  FSETP.GEU.AND P2, PT, |R21|, UR4, PT ;  /* 0x0000000415007c0b */ /* 0x000fce000bf4e200 */
[----:B------:R-:W-:-:S04]  /*4b20*/  @P1 IADD3 R6, PT, PT, R30, RZ, RZ ;  /* 0x000000ff1e061210 */ /* 0x000fc80007ffe0ff */
[C---:B------:R-:W-:Y:S02]  /*4b30*/  IADD3 R30, PT, PT, R6.reuse, 0x1, RZ ;  /* 0x00000001061e7810 */ /* 0x040fe40007ffe0ff */
[----:B------:R-:W-:-:S07]  /*4b40*/  @P2 IADD3 R30, PT, PT, R6, RZ, RZ ;  /* 0x000000ff061e2210 */ /* 0x000fce0007ffe0ff */
.L_x_44:
[----:B------:R-:W-:Y:S05]  /*4b50*/  @!P0 BRA `(.L_x_42) ;  /* 0x0000000000548947 */ /* 0x000fea0003800000 */
[----:B------:R-:W0:Y:S01]  /*4b60*/  LDC.64 R8, c[0x0][0x388] ;  /* 0x0000e200ff087b82 */ /* 0x000e220000000a00 */
[----:B------:R-:W1:Y:S01]  /*4b70*/  LDCU.64 UR14, c[0x0][0x390] ;  /* 0x00007200ff0e77ac */ /* 0x000e620008000a00 */
[----:B------:R-:W-:Y:S01]  /*4b80*/  IADD3 R11, P0, PT, R2, R17, RZ ;  /* 0x00000011020b7210 */ /* 0x000fe20007f1e0ff */
[----:B------:R-:W2:Y:S05]  /*4b90*/  LDCU UR4, c[0x0][0x3b8] ;  /* 0x00007700ff0477ac */ /* 0x000eaa0008000800 */
[----:B------:R-:W3:Y:S01]  /*4ba0*/  LDC.64 R6, c[0x0][0x380] ;  /* 0x0000e000ff067b82 */ /* 0x000ee20000000a00 */
[----:B------:R-:W-:Y:S01]  /*4bb0*/  IADD3.X R16, PT, PT, RZ, R35, RZ, P0, !PT ;  /* 0x00000023ff107210 */ /* 0x000fe200007fe4ff */
[----:B0-----:R-:W-:Y:S01]  /*4bc0*/  IMAD.WIDE.U32 R8, R17, 0x4, R8 ;  /* 0x0000000411087825 */ /* 0x001fe200078e0008 */
[----:B-1----:R-:W-:-:S05]  /*4bd0*/  LEA R10, P0, R11, UR14, 0x2 ;  /* 0x0000000e0b0a7c11 */ /* 0x002fca000f8010ff */
[----:B------:R-:W4:Y:S01]  /*4be0*/  LDG.E R8, desc[UR8][R8.64] ;  /* 0x0000000808087981 */ /* 0x000f22000c1e1900 */
[----:B---3--:R-:W-:Y:S01]  /*4bf0*/  IMAD.WIDE.U32 R6, R17, 0x4, R6 ;  /* 0x0000000411067825 */ /* 0x008fe200078e0006 */
[----:B------:R-:W-:-:S05]  /*4c00*/  LEA.HI.X R11, R11, UR15, R16, 0x2, P0 ;  /* 0x0000000f0b0b7c11 */ /* 0x000fca00080f1410 */
[----:B------:R-:W3:Y:S04]  /*4c10*/  LDG.E R6, desc[UR8][R6.64] ;  /* 0x0000000806067981 */ /* 0x000ee8000c1e1900 */
[----:B------:R-:W5:Y:S01]  /*4c20*/  LDG.E R10, desc[UR8][R10.64] ;  /* 0x000000080a0a7981 */ /* 0x000f62000c1e1900 */
[----:B----4-:R-:W-:-:S04]  /*4c30*/  FMUL R17, R8, R5 ;  /* 0x0000000508117220 */ /* 0x010fc80000400000 */
[----:B---3--:R-:W-:-:S04]  /*4c40*/  FFMA R17, R6, R5, R17 ;  /* 0x0000000506117223 */ /* 0x008fc80000000011 */
[----:B------:R-:W-:-:S04]  /*4c50*/  FADD R17, R17, R0 ;  /* 0x0000000011117221 */ /* 0x000fc80000000000 */
[----:B-----5:R-:W-:-:S05]  /*4c60*/  FADD R17, R17, -R10 ;  /* 0x8000000a11117221 */ /* 0x020fca0000000000 */
[----:B--2---:R-:W-:Y:S02]  /*4c70*/  FSETP.GEU.AND P0, PT, |R17|, UR4, PT ;  /* 0x0000000411007c0b */ /* 0x004fe4000bf0e200 */
[----:B------:R-:W-:-:S11]  /*4c80*/  IADD3 R8, PT, PT, R30, 0x1, RZ ;  /* 0x000000011e087810 */ /* 0x000fd60007ffe0ff */
[----:B------:R-:W-:-:S04]  /*4c90*/  @P0 IADD3 R8, PT, PT, R30, RZ, RZ ;  /* 0x000000ff1e080210 */ /* 0x000fc80007ffe0ff */
[----:B------:R-:W-:-:S07]  /*4ca0*/  MOV R30, R8 ;  /* 0x00000008001e7202 */ /* 0x000fce0000000f00 */
.L_x_42:
[----:B------:R-:W0:Y:S01]  /*4cb0*/  LDCU UR4, c[0x0][0x3b0] ;  /* 0x00007600ff0477ac */ /* 0x000e220008000800 */
[----:B------:R-:W-:Y:S02]  /*4cc0*/  IADD3 R33, PT, PT, R33, 0x1, RZ ;  /* 0x0000000121217810 */ /* 0x000fe40007ffe0ff */
[CC--:B------:R-:W-:Y:S02]  /*4cd0*/  ISETP.GE.AND P0, PT, R30.reuse, R15.reuse, PT ;  /* 0x0000000f1e00720c */ /* 0x0c0fe40003f06270 */
[----:B------:R-:W-:Y:S02]  /*4ce0*/  VIMNMX R15, PT, PT, R30, R15, !PT ;  /* 0x0000000f1e0f7248 */ /* 0x000fe40007fe0100 */
[-C--:B------:R-:W-:Y:S02]  /*4cf0*/  FSEL R14, R14, R5.reuse, !P0 ;  /* 0x000000050e0e7208 */ /* 0x080fe40004000000 */
        /* <DEDUP_REMOVED lines=15> */
        .weak           $__internal_0_$__cuda_sm3x_div_rn_noftz_f32_slowpath
        .type           $__internal_0_$__cuda_sm3x_div_rn_noftz_f32_slowpath,@function
        .size           $__internal_0_$__cuda_sm3x_div_rn_noftz_f32_slowpath,(.L_x_59 - $__internal_0_$__cuda_sm3x_div_rn_noftz_f32_slowpath)
$__internal_0_$__cuda_sm3x_div_rn_noftz_f32_slowpath:
[----:B------:R-:W-:Y:S01]  /*4df0*/  SHF.R.U32.HI R24, RZ, 0x17, R22 ;  /* 0x00000017ff187819 */ /* 0x000fe20000011616 */
[----:B------:R-:W-:Y:S01]  /*4e00*/  BSSY.RECONVERGENT B1, `(.L_x_47) ;  /* 0x0000064000017945 */ /* 0x000fe20003800200 */
[----:B------:R-:W-:Y:S02]  /*4e10*/  SHF.R.U32.HI R29, RZ, 0x17, R0 ;  /* 0x00000017ff1d7819 */ /* 0x000fe40000011600 */
[----:B------:R-:W-:Y:S02]  /*4e20*/  LOP3.LUT R24, R24, 0xff, RZ, 0xc0, !PT ;  /* 0x000000ff18187812 */ /* 0x000fe400078ec0ff */
[----:B------:R-:W-:Y:S02]  /*4e30*/  LOP3.LUT R29, R29, 0xff, RZ, 0xc0, !PT ;  /* 0x000000ff1d1d7812 */ /* 0x000fe400078ec0ff */
[----:B------:R-:W-:Y:S02]  /*4e40*/  IADD3 R30, PT, PT, R24, -0x1, RZ ;  /* 0xffffffff181e7810 */ /* 0x000fe40007ffe0ff */
[----:B------:R-:W-:-:S02]  /*4e50*/  IADD3 R31, PT, PT, R29, -0x1, RZ ;  /* 0xffffffff1d1f7810 */ /* 0x000fc40007ffe0ff */
[----:B------:R-:W-:Y:S02]  /*4e60*/  ISETP.GT.U32.AND P0, PT, R30, 0xfd, PT ;  /* 0x000000fd1e00780c */ /* 0x000fe40003f04070 */
[----:B------:R-:W-:Y:S02]  /*4e70*/  MOV R32, R22 ;  /* 0x0000001600207202 */ /* 0x000fe40000000f00 */
[----:B------:R-:W-:-:S13]  /*4e80*/  ISETP.GT.U32.OR P0, PT, R31, 0xfd, P0 ;  /* 0x000000fd1f00780c */ /* 0x000fda0000704470 */
[----:B------:R-:W-:Y:S01]  /*4e90*/  @!P0 MOV R25, RZ ;  /* 0x000000ff00198202 */ /* 0x000fe20000000f00 */
[----:B------:R-:W-:Y:S06]  /*4ea0*/  @!P0 BRA `(.L_x_48) ;  /* 0x00000000005c8947 */ /* 0x000fec0003800000 */
[----:B------:R-:W-:Y:S02]  /*4eb0*/  FSETP.GTU.FTZ.AND P0, PT, |R0|, +INF , PT ;  /* 0x7f8000000000780b */ /* 0x000fe40003f1c200 */
[----:B------:R-:W-:-:S04]  /*4ec0*/  FSETP.GTU.FTZ.AND P1, PT, |R22|, +INF , PT ;  /* 0x7f8000001600780b */ /* 0x000fc80003f3c200 */
[----:B------:R-:W-:-:S13]  /*4ed0*/  PLOP3.LUT P0, PT, P0, P1, PT, 0xf8, 0x8f ;  /* 0x00000000008f781c */ /* 0x000fda0000703f70 */
[----:B------:R-:W-:Y:S05]  /*4ee0*/  @P0 BRA `(.L_x_49) ;  /* 0x0000000400500947 */ /* 0x000fea0003800000 */
[----:B------:R-:W-:-:S13]  /*4ef0*/  LOP3.LUT P0, RZ, R32, 0x7fffffff, R0, 0xc8, !PT ;  /* 0x7fffffff20ff7812 */ /* 0x000fda000780c800 */
[----:B------:R-:W-:Y:S05]  /*4f00*/  @!P0 BRA `(.L_x_50) ;  /* 0x0000000400408947 */ /* 0x000fea0003800000 */
[----:B------:R-:W-:Y:S02]  /*4f10*/  FSETP.NEU.FTZ.AND P3, PT, |R0|, +INF , PT ;  /* 0x7f8000000000780b */ /* 0x000fe40003f7d200 */
[----:B------:R-:W-:Y:S02]  /*4f20*/  FSETP.NEU.FTZ.AND P1, PT, |R22|, +INF , PT ;  /* 0x7f8000001600780b */ /* 0x000fe40003f3d200 */
[----:B------:R-:W-:-:S11]  /*4f30*/  FSETP.NEU.FTZ.AND P0, PT, |R0|, +INF , PT ;  /* 0x7f8000000000780b */ /* 0x000fd60003f1d200 */
[----:B------:R-:W-:Y:S05]  /*4f40*/  @!P1 BRA !P3, `(.L_x_50) ;  /* 0x0000000400309947 */ /* 0x000fea0005800000 */
[----:B------:R-:W-:-:S04]  /*4f50*/  LOP3.LUT P3, RZ, R0, 0x7fffffff, RZ, 0xc0, !PT ;  /* 0x7fffffff00ff7812 */ /* 0x000fc8000786c0ff */
[----:B------:R-:W-:-:S13]  /*4f60*/  PLOP3.LUT P1, PT, P1, P3, PT, 0x2f, 0xf2 ;  /* 0x0000000000f2781c */ /* 0x000fda0000f26577 */
[----:B------:R-:W-:Y:S05]  /*4f70*/  @P1 BRA `(.L_x_51) ;  /* 0x00000004001c1947 */ /* 0x000fea0003800000 */
[----:B------:R-:W-:-:S04]  /*4f80*/  LOP3.LUT P1, RZ, R32, 0x7fffffff, RZ, 0xc0, !PT ;  /* 0x7fffffff20ff7812 */ /* 0x000fc8000782c0ff */
[----:B------:R-:W-:-:S13]  /*4f90*/  PLOP3.LUT P0, PT, P0, P1, PT, 0x2f, 0xf2 ;  /* 0x0000000000f2781c */ /* 0x000fda0000702577 */
[----:B------:R-:W-:Y:S05]  /*4fa0*/  @P0 BRA `(.L_x_52) ;  /* 0x0000000400040947 */ /* 0x000fea0003800000 */
[----:B------:R-:W-:Y:S02]  /*4fb0*/  ISETP.GE.AND P0, PT, R31, RZ, PT ;  /* 0x000000ff1f00720c */ /* 0x000fe40003f06270 */
[----:B------:R-:W-:-:S11]  /*4fc0*/  ISETP.GE.AND P1, PT, R30, RZ, PT ;  /* 0x000000ff1e00720c */ /* 0x000fd60003f26270 */
[----:B------:R-:W-:Y:S01]  /*4fd0*/  @P0 MOV R25, RZ ;  /* 0x000000ff00190202 */ /* 0x000fe20000000f00 */
[----:B------:R-:W-:Y:S01]  /*4fe0*/  @!P0 FFMA R0, R0, 1.84467440737095516160e+19, RZ ;  /* 0x5f80000000008823 */ /* 0x000fe200000000ff */
[----:B------:R-:W-:Y:S01]  /*4ff0*/  @!P0 MOV R25, 0xffffffc0 ;  /* 0xffffffc000198802 */ /* 0x000fe20000000f00 */
[----:B------:R-:W-:-:S03]  /*5000*/  @!P1 FFMA R32, R22, 1.84467440737095516160e+19, RZ ;  /* 0x5f80000016209823 */ /* 0x000fc600000000ff */
[----:B------:R-:W-:-:S07]  /*5010*/  @!P1 IADD3 R25, PT, PT, R25, 0x40, RZ ;  /* 0x0000004019199810 */ /* 0x000fce0007ffe0ff */
.L_x_48:
[----:B------:R-:W-:Y:S01]  /*5020*/  LEA R30, R24, 0xc0800000, 0x17 ;  /* 0xc0800000181e7811 */ /* 0x000fe200078eb8ff */
[----:B------:R-:W-:Y:S01]  /*5030*/  BSSY.RECONVERGENT B2, `(.L_x_53) ;  /* 0x0000036000027945 */ /* 0x000fe20003800200 */
[----:B------:R-:W-:Y:S02]  /*5040*/  IADD3 R29, PT, PT, R29, -0x7f, RZ ;  /* 0xffffff811d1d7810 */ /* 0x000fe40007ffe0ff */
[----:B------:R-:W-:-:S03]  /*5050*/  IADD3 R30, PT, PT, -R30, R32, RZ ;  /* 0x000000201e1e7210 */ /* 0x000fc60007ffe1ff */
[C---:B------:R-:W-:Y:S01]  /*5060*/  IMAD R0, R29.reuse, -0x800000, R0 ;  /* 0xff8000001d007824 */ /* 0x040fe200078e0200 */
[----:B------:R0:W1:Y:S01]  /*5070*/  MUFU.RCP R31, R30 ;  /* 0x0000001e001f7308 */ /* 0x0000620000001000 */
[----:B------:R-:W-:-:S04]  /*5080*/  IADD3 R29, PT, PT, R29, 0x7f, -R24 ;  /* 0x0000007f1d1d7810 */ /* 0x000fc80007ffe818 */
[----:B------:R-:W-:Y:S01]  /*5090*/  IADD3 R29, PT, PT, R29, R25, RZ ;  /* 0x000000191d1d7210 */ /* 0x000fe20007ffe0ff */
[----:B0-----:R-:W-:-:S04]  /*50a0*/  FADD.FTZ R30, -R30, -RZ ;  /* 0x800000ff1e1e7221 */ /* 0x001fc80000010100 */
[----:B-1----:R-:W-:-:S04]  /*50b0*/  FFMA R32, R31, R30, 1 ;  /* 0x3f8000001f207423 */ /* 0x002fc8000000001e */
[----:B------:R-:W-:-:S04]  /*50c0*/  FFMA R32, R31, R32, R31 ;  /* 0x000000201f207223 */ /* 0x000fc8000000001f */
[----:B------:R-:W-:-:S04]  /*50d0*/  FFMA R31, R0, R32, RZ ;  /* 0x00000020001f7223 */ /* 0x000fc800000000ff */
[----:B------:R-:W-:-:S04]  /*50e0*/  FFMA R33, R30, R31, R0 ;  /* 0x0000001f1e217223 */ /* 0x000fc80000000000 */
[----:B------:R-:W-:-:S04]  /*50f0*/  FFMA R33, R32, R33, R31 ;  /* 0x0000002120217223 */ /* 0x000fc8000000001f */
[----:B------:R-:W-:-:S04]  /*5100*/  FFMA R0, R30, R33, R0 ;  /* 0x000000211e007223 */ /* 0x000fc80000000000 */
[----:B------:R-:W-:-:S05]  /*5110*/  FFMA R30, R32, R0, R33 ;  /* 0x00000000201e7223 */ /* 0x000fca0000000021 */
[----:B------:R-:W-:-:S04]  /*5120*/  SHF.R.U32.HI R24, RZ, 0x17, R30 ;  /* 0x00000017ff187819 */ /* 0x000fc8000001161e */
[----:B------:R-:W-:-:S04]  /*5130*/  LOP3.LUT R24, R24, 0xff, RZ, 0xc0, !PT ;  /* 0x000000ff18187812 */ /* 0x000fc800078ec0ff */
[----:B------:R-:W-:-:S04]  /*5140*/  IADD3 R24, PT, PT, R24, R29, RZ ;  /* 0x0000001d18187210 */ /* 0x000fc80007ffe0ff */
[----:B------:R-:W-:-:S04]  /*5150*/  IADD3 R25, PT, PT, R24, -0x1, RZ ;  /* 0xffffffff18197810 */ /* 0x000fc80007ffe0ff */
[----:B------:R-:W-:-:S13]  /*5160*/  ISETP.GE.U32.AND P0, PT, R25, 0xfe, PT ;  /* 0x000000fe1900780c */ /* 0x000fda0003f06070 */
[----:B------:R-:W-:Y:S05]  /*5170*/  @!P0 BRA `(.L_x_54) ;  /* 0x0000000000808947 */ /* 0x000fea0003800000 */
[----:B------:R-:W-:-:S13]  /*5180*/  ISETP.GT.AND P0, PT, R24, 0xfe, PT ;  /* 0x000000fe1800780c */ /* 0x000fda0003f04270 */
[----:B------:R-:W-:Y:S05]  /*5190*/  @P0 BRA `(.L_x_55) ;  /* 0x00000000006c0947 */ /* 0x000fea0003800000 */
[----:B------:R-:W-:-:S13]  /*51a0*/  ISETP.GE.AND P0, PT, R24, 0x1, PT ;  /* 0x000000011800780c */ /* 0x000fda0003f06270 */
[----:B------:R-:W-:Y:S05]  /*51b0*/  @P0 BRA `(.L_x_56) ;  /* 0x0000000000740947 */ /* 0x000fea0003800000 */
[----:B------:R-:W-:Y:S02]  /*51c0*/  ISETP.GE.AND P0, PT, R24, -0x18, PT ;  /* 0xffffffe81800780c */ /* 0x000fe40003f06270 */
[----:B------:R-:W-:-:S11]  /*51d0*/  LOP3.LUT R30, R30, 0x80000000, RZ, 0xc0, !PT ;  /* 0x800000001e1e7812 */ /* 0x000fd600078ec0ff */
[----:B------:R-:W-:Y:S05]  /*51e0*/  @!P0 BRA `(.L_x_56) ;  /* 0x0000000000688947 */ /* 0x000fea0003800000 */
[CCC-:B------:R-:W-:Y:S01]  /*51f0*/  FFMA.RZ R25, R32.reuse, R0.reuse, R33.reuse ;  /* 0x0000000020197223 */ /* 0x1c0fe2000000c021 */
[CCC-:B------:R-:W-:Y:S01]  /*5200*/  FFMA.RP R29, R32.reuse, R0.reuse, R33.reuse ;  /* 0x00000000201d7223 */ /* 0x1c0fe20000008021 */
[----:B------:R-:W-:Y:S01]  /*5210*/  FFMA.RM R32, R32, R0, R33 ;  /* 0x0000000020207223 */ /* 0x000fe20000004021 */
[C---:B------:R-:W-:Y:S02]  /*5220*/  IADD3 R0, PT, PT, R24.reuse, 0x20, RZ ;  /* 0x0000002018007810 */ /* 0x040fe40007ffe0ff */
[----:B------:R-:W-:Y:S02]  /*5230*/  LOP3.LUT R25, R25, 0x7fffff, RZ, 0xc0, !PT ;  /* 0x007fffff19197812 */ /* 0x000fe400078ec0ff */
[C---:B------:R-:W-:Y:S02]  /*5240*/  ISETP.NE.AND P3, PT, R24.reuse, RZ, PT ;  /* 0x000000ff1800720c */ /* 0x040fe40003f65270 */
[----:B------:R-:W-:Y:S02]  /*5250*/  LOP3.LUT R25, R25, 0x800000, RZ, 0xfc, !PT ;  /* 0x0080000019197812 */ /* 0x000fe400078efcff */
[----:B------:R-:W-:-:S02]  /*5260*/  ISETP.NE.AND P1, PT, R24, RZ, PT ;  /* 0x000000ff1800720c */ /* 0x000fc40003f25270 */
[----:B------:R-:W-:Y:S02]  /*5270*/  IADD3 R24, PT, PT, -R24, RZ, RZ ;  /* 0x000000ff18187210 */ /* 0x000fe40007ffe1ff */
[----:B------:R-:W-:Y:S02]  /*5280*/  SHF.L.U32 R0, R25, R0, RZ ;  /* 0x0000000019007219 */ /* 0x000fe400000006ff */
[----:B------:R-:W-:Y:S02]  /*5290*/  FSETP.NEU.FTZ.AND P0, PT, R29, R32, PT ;  /* 0x000000201d00720b */ /* 0x000fe40003f1d000 */
[----:B------:R-:W-:Y:S02]  /*52a0*/  SEL R24, R24, RZ, P3 ;  /* 0x000000ff18187207 */ /* 0x000fe40001800000 */
[----:B------:R-:W-:Y:S02]  /*52b0*/  ISETP.NE.AND P1, PT, R0, RZ, P1 ;  /* 0x000000ff0000720c */ /* 0x000fe40000f25270 */
[----:B------:R-:W-:-:S02]  /*52c0*/  SHF.R.U32.HI R25, RZ, R24, R25 ;  /* 0x00000018ff197219 */ /* 0x000fc40000011619 */
[----:B------:R-:W-:Y:S02]  /*52d0*/  PLOP3.LUT P0, PT, P0, P1, PT, 0xf8, 0x8f ;  /* 0x00000000008f781c */ /* 0x000fe40000703f70 */
[----:B------:R-:W-:Y:S02]  /*52e0*/  SHF.R.U32.HI R24, RZ, 0x1, R25 ;  /* 0x00000001ff187819 */ /* 0x000fe40000011619 */
[----:B------:R-:W-:-:S04]  /*52f0*/  SEL R0, RZ, 0x1, !P0 ;  /* 0x00000001ff007807 */ /* 0x000fc80004000000 */
[----:B------:R-:W-:-:S04]  /*5300*/  LOP3.LUT R0, R0, 0x1, R24, 0xf8, !PT ;  /* 0x0000000100007812 */ /* 0x000fc800078ef818 */
[----:B------:R-:W-:-:S04]  /*5310*/  LOP3.LUT R0, R0, R25, RZ, 0xc0, !PT ;  /* 0x0000001900007212 */ /* 0x000fc800078ec0ff */
[----:B------:R-:W-:-:S04]  /*5320*/  IADD3 R0, PT, PT, R24, R0, RZ ;  /* 0x0000000018007210 */ /* 0x000fc80007ffe0ff */
[----:B------:R-:W-:Y:S01]  /*5330*/  LOP3.LUT R30, R0, R30, RZ, 0xfc, !PT ;  /* 0x0000001e001e7212 */ /* 0x000fe200078efcff */
[----:B------:R-:W-:Y:S06]  /*5340*/  BRA `(.L_x_56) ;  /* 0x0000000000107947 */ /* 0x000fec0003800000 */
.L_x_55:
[----:B------:R-:W-:-:S04]  /*5350*/  LOP3.LUT R30, R30, 0x80000000, RZ, 0xc0, !PT ;  /* 0x800000001e1e7812 */ /* 0x000fc800078ec0ff */
[----:B------:R-:W-:Y:S01]  /*5360*/  LOP3.LUT R30, R30, 0x7f800000, RZ, 0xfc, !PT ;  /* 0x7f8000001e1e7812 */ /* 0x000fe200078efcff */
[----:B------:R-:W-:Y:S06]  /*5370*/  BRA `(.L_x_56) ;  /* 0x0000000000047947 */ /* 0x000fec0003800000 */
.L_x_54:
[----:B------:R-:W-:-:S07]  /*5380*/  LEA R30, R29, R30, 0x17 ;  /* 0x0000001e1d1e7211 */ /* 0x000fce00078eb8ff */
.L_x_56:
[----:B------:R-:W-:Y:S05]  /*5390*/  BSYNC.RECONVERGENT B2 ;  /* 0x0000000000027941 */ /* 0x000fea0003800200 */
.L_x_53:
[----:B------:R-:W-:Y:S01]  /*53a0*/  MOV R0, R30 ;  /* 0x0000001e00007202 */ /* 0x000fe20000000f00 */
[----:B------:R-:W-:Y:S06]  /*53b0*/  BRA `(.L_x_57) ;  /* 0x0000000000207947 */ /* 0x000fec0003800000 */
.L_x_52:
[----:B------:R-:W-:-:S04]  /*53c0*/  LOP3.LUT R0, R32, 0x80000000, R0, 0x48, !PT ;  /* 0x8000000020007812 */ /* 0x000fc800078e4800 */
[----:B------:R-:W-:Y:S01]  /*53d0*/  LOP3.LUT R0, R0, 0x7f800000, RZ, 0xfc, !PT ;  /* 0x7f80000000007812 */ /* 0x000fe200078efcff */
[----:B------:R-:W-:Y:S06]  /*53e0*/  BRA `(.L_x_57) ;  /* 0x0000000000147947 */ /* 0x000fec0003800000 */
.L_x_51:
[----:B------:R-:W-:Y:S01]  /*53f0*/  LOP3.LUT R0, R32, 0x80000000, R0, 0x48, !PT ;  /* 0x8000000020007812 */ /* 0x000fe200078e4800 */
[----:B------:R-:W-:Y:S06]  /*5400*/  BRA `(.L_x_57) ;  /* 0x00000000000c7947 */ /* 0x000fec0003800000 */
.L_x_50:
[----:B------:R-:W0:Y:S01]  /*5410*/  MUFU.RSQ R0, -QNAN ;  /* 0xffc0000000007908 */ /* 0x000e220000001400 */
[----:B------:R-:W-:Y:S05]  /*5420*/  BRA `(.L_x_57) ;  /* 0x0000000000047947 */ /* 0x000fea0003800000 */
.L_x_49:
[----:B------:R-:W-:-:S07]  /*5430*/  FADD.FTZ R0, R0, R22 ;  /* 0x0000001600007221 */ /* 0x000fce0000010000 */
.L_x_57:
[----:B------:R-:W-:Y:S05]  /*5440*/  BSYNC.RECONVERGENT B1 ;  /* 0x0000000000017941 */ /* 0x000fea0003800200 */
.L_x_47:
[----:B------:R-:W-:Y:S01]  /*5450*/  HFMA2 R25, -RZ, RZ, 0, 0 ;  /* 0x00000000ff197431 */ /* 0x000fe200000001ff */
[----:B------:R-:W-:-:S04]  /*5460*/  MOV R24, R2 ;  /* 0x0000000200187202 */ /* 0x000fc80000000f00 */
[----:B0-----:R-:W-:Y:S05]  /*5470*/  RET.REL.NODEC R24 `(ransac_fit_plane_kernel) ;  /* 0xffffffa818e07950 */ /* 0x001fea0003c3ffff */
.L_x_58:
[----:B------:R-:W-:-:S00]  /*5480*/  BRA `(.L_x_58) ;  /* 0xfffffffc00fc7947 */ /* 0x000fc0000383ffff */
[----:B------:R-:W-:-:S00]  /*5490*/  NOP ;  /* 0x0000000000007918 */ /* 0x000fc00000000000 */
        /* <DEDUP_REMOVED lines=14> */
.L_x_59:


//--------------------- .nv.shared.reserved.0     --------------------------
	.section	.nv.shared.reserved.0,"aw",@nobits
	.weak		__nv_reservedSMEM_offset_0_alias
	.size		__nv_reservedSMEM_offset_0_alias, 0, 64
	.other		__nv_reservedSMEM_offset_0_alias,@"STO_CUDA_RESERVED_SHARED STV_DEFAULT"
__nv_reservedSMEM_offset_0_alias:
	.zero		0
	.zero		64


//--------------------- .nv.constant0.ransac_fit_plane_kernel --------------------------
	.section	.nv.constant0.ransac_fit_plane_kernel,"a",@progbits
	.sectionflags	@""
	.align	4
.nv.constant0.ransac_fit_plane_kernel:
	.zero		956


//--------------------- SYMBOLS --------------------------

	.type		.nv.reservedSmem.offset0,@object
	.size		.nv.reservedSmem.offset0,0x4
